//
// Generated by NVIDIA NVVM Compiler
//
// Compiler Build ID: CL-36424714
// Cuda compilation tools, release 13.0, V13.0.88
// Based on NVVM 20.0.0
//

.version 9.0
.target sm_100
.address_size 64

	// .globl	_Z13convertToHalfP6__halfPfi
// _ZZ9wmma_gemmP6__halfS0_PfiiiE6shmemA has been demoted
// _ZZ9wmma_gemmP6__halfS0_PfiiiE6shmemB has been demoted
.extern .shared .align 16 .b8 shmem[];

.visible .entry _Z13convertToHalfP6__halfPfi(
	.param .u64 .ptr .align 1 _Z13convertToHalfP6__halfPfi_param_0,
	.param .u64 .ptr .align 1 _Z13convertToHalfP6__halfPfi_param_1,
	.param .u32 _Z13convertToHalfP6__halfPfi_param_2
)
{
	.reg .pred 	%p<2>;
	.reg .b16 	%rs<2>;
	.reg .b32 	%r<6>;
	.reg .b32 	%f<2>;
	.reg .b64 	%rd<9>;

	ld.param.u64 	%rd1, [_Z13convertToHalfP6__halfPfi_param_0];
	ld.param.u64 	%rd2, [_Z13convertToHalfP6__halfPfi_param_1];
	ld.param.u32 	%r2, [_Z13convertToHalfP6__halfPfi_param_2];
	mov.u32 	%r3, %ctaid.x;
	mov.u32 	%r4, %ntid.x;
	mov.u32 	%r5, %tid.x;
	mad.lo.s32 	%r1, %r3, %r4, %r5;
	setp.ge.s32 	%p1, %r1, %r2;
	@%p1 bra 	$L__BB0_2;
	cvta.to.global.u64 	%rd3, %rd2;
	cvta.to.global.u64 	%rd4, %rd1;
	mul.wide.s32 	%rd5, %r1, 4;
	add.s64 	%rd6, %rd3, %rd5;
	ld.global.f32 	%f1, [%rd6];
	// begin inline asm
	{  cvt.rn.f16.f32 %rs1, %f1;}

	// end inline asm
	mul.wide.s32 	%rd7, %r1, 2;
	add.s64 	%rd8, %rd4, %rd7;
	st.global.u16 	[%rd8], %rs1;
$L__BB0_2:
	ret;

}
	// .globl	_Z15convertFromHalfPfP6__halfi
.visible .entry _Z15convertFromHalfPfP6__halfi(
	.param .u64 .ptr .align 1 _Z15convertFromHalfPfP6__halfi_param_0,
	.param .u64 .ptr .align 1 _Z15convertFromHalfPfP6__halfi_param_1,
	.param .u32 _Z15convertFromHalfPfP6__halfi_param_2
)
{
	.reg .pred 	%p<2>;
	.reg .b16 	%rs<2>;
	.reg .b32 	%r<6>;
	.reg .b32 	%f<2>;
	.reg .b64 	%rd<9>;

	ld.param.u64 	%rd1, [_Z15convertFromHalfPfP6__halfi_param_0];
	ld.param.u64 	%rd2, [_Z15convertFromHalfPfP6__halfi_param_1];
	ld.param.u32 	%r2, [_Z15convertFromHalfPfP6__halfi_param_2];
	mov.u32 	%r3, %ctaid.x;
	mov.u32 	%r4, %ntid.x;
	mov.u32 	%r5, %tid.x;
	mad.lo.s32 	%r1, %r3, %r4, %r5;
	setp.ge.s32 	%p1, %r1, %r2;
	@%p1 bra 	$L__BB1_2;
	cvta.to.global.u64 	%rd3, %rd2;
	cvta.to.global.u64 	%rd4, %rd1;
	mul.wide.s32 	%rd5, %r1, 2;
	add.s64 	%rd6, %rd3, %rd5;
	ld.global.u16 	%rs1, [%rd6];
	// begin inline asm
	{  cvt.f32.f16 %f1, %rs1;}

	// end inline asm
	mul.wide.s32 	%rd7, %r1, 4;
	add.s64 	%rd8, %rd4, %rd7;
	st.global.f32 	[%rd8], %f1;
$L__BB1_2:
	ret;

}
	// .globl	_Z22convertFloatToDataTypePfS_i
.visible .entry _Z22convertFloatToDataTypePfS_i(
	.param .u64 .ptr .align 1 _Z22convertFloatToDataTypePfS_i_param_0,
	.param .u64 .ptr .align 1 _Z22convertFloatToDataTypePfS_i_param_1,
	.param .u32 _Z22convertFloatToDataTypePfS_i_param_2
)
{
	.reg .pred 	%p<2>;
	.reg .b32 	%r<6>;
	.reg .b32 	%f<2>;
	.reg .b64 	%rd<8>;

	ld.param.u64 	%rd1, [_Z22convertFloatToDataTypePfS_i_param_0];
	ld.param.u64 	%rd2, [_Z22convertFloatToDataTypePfS_i_param_1];
	ld.param.u32 	%r2, [_Z22convertFloatToDataTypePfS_i_param_2];
	mov.u32 	%r3, %ctaid.x;
	mov.u32 	%r4, %ntid.x;
	mov.u32 	%r5, %tid.x;
	mad.lo.s32 	%r1, %r3, %r4, %r5;
	setp.ge.s32 	%p1, %r1, %r2;
	@%p1 bra 	$L__BB2_2;
	cvta.to.global.u64 	%rd3, %rd2;
	cvta.to.global.u64 	%rd4, %rd1;
	mul.wide.s32 	%rd5, %r1, 4;
	add.s64 	%rd6, %rd3, %rd5;
	ld.global.f32 	%f1, [%rd6];
	add.s64 	%rd7, %rd4, %rd5;
	st.global.f32 	[%rd7], %f1;
$L__BB2_2:
	ret;

}
	// .globl	_Z13matrixMultGPUPfS_S_iii
.visible .entry _Z13matrixMultGPUPfS_S_iii(
	.param .u64 .ptr .align 1 _Z13matrixMultGPUPfS_S_iii_param_0,
	.param .u64 .ptr .align 1 _Z13matrixMultGPUPfS_S_iii_param_1,
	.param .u64 .ptr .align 1 _Z13matrixMultGPUPfS_S_iii_param_2,
	.param .u32 _Z13matrixMultGPUPfS_S_iii_param_3,
	.param .u32 _Z13matrixMultGPUPfS_S_iii_param_4,
	.param .u32 _Z13matrixMultGPUPfS_S_iii_param_5
)
{
	.reg .pred 	%p<13>;
	.reg .b32 	%r<41>;
	.reg .b32 	%f<68>;
	.reg .b64 	%rd<53>;

	ld.param.u64 	%rd7, [_Z13matrixMultGPUPfS_S_iii_param_0];
	ld.param.u64 	%rd8, [_Z13matrixMultGPUPfS_S_iii_param_1];
	ld.param.u64 	%rd6, [_Z13matrixMultGPUPfS_S_iii_param_2];
	ld.param.u32 	%r20, [_Z13matrixMultGPUPfS_S_iii_param_3];
	ld.param.u32 	%r18, [_Z13matrixMultGPUPfS_S_iii_param_4];
	ld.param.u32 	%r19, [_Z13matrixMultGPUPfS_S_iii_param_5];
	cvta.to.global.u64 	%rd1, %rd8;
	cvta.to.global.u64 	%rd2, %rd7;
	mov.u32 	%r21, %ctaid.y;
	mov.u32 	%r22, %ntid.y;
	mov.u32 	%r23, %tid.y;
	mad.lo.s32 	%r1, %r21, %r22, %r23;
	mov.u32 	%r24, %ctaid.x;
	mov.u32 	%r25, %ntid.x;
	mov.u32 	%r26, %tid.x;
	mad.lo.s32 	%r2, %r24, %r25, %r26;
	setp.ge.s32 	%p1, %r1, %r20;
	setp.ge.s32 	%p2, %r2, %r19;
	or.pred  	%p3, %p1, %p2;
	@%p3 bra 	$L__BB3_14;
	setp.lt.s32 	%p4, %r18, 1;
	mov.f32 	%f67, 0f00000000;
	@%p4 bra 	$L__BB3_13;
	mul.lo.s32 	%r3, %r18, %r1;
	and.b32  	%r4, %r18, 7;
	setp.lt.u32 	%p5, %r18, 8;
	mov.f32 	%f67, 0f00000000;
	mov.b32 	%r39, 0;
	@%p5 bra 	$L__BB3_5;
	and.b32  	%r39, %r18, 2147483640;
	neg.s32 	%r37, %r39;
	shl.b32 	%r7, %r19, 3;
	mul.wide.u32 	%rd9, %r3, 4;
	add.s64 	%rd10, %rd9, %rd2;
	add.s64 	%rd52, %rd10, 16;
	mov.f32 	%f67, 0f00000000;
	mul.wide.s32 	%rd13, %r19, 4;
	mov.u32 	%r36, %r2;
$L__BB3_4:
	.pragma "nounroll";
	ld.global.f32 	%f17, [%rd52+-16];
	mul.wide.s32 	%rd11, %r36, 4;
	add.s64 	%rd12, %rd1, %rd11;
	ld.global.f32 	%f18, [%rd12];
	fma.rn.f32 	%f19, %f17, %f18, %f67;
	ld.global.f32 	%f20, [%rd52+-12];
	add.s64 	%rd14, %rd12, %rd13;
	ld.global.f32 	%f21, [%rd14];
	fma.rn.f32 	%f22, %f20, %f21, %f19;
	ld.global.f32 	%f23, [%rd52+-8];
	add.s64 	%rd15, %rd14, %rd13;
	ld.global.f32 	%f24, [%rd15];
	fma.rn.f32 	%f25, %f23, %f24, %f22;
	ld.global.f32 	%f26, [%rd52+-4];
	add.s64 	%rd16, %rd15, %rd13;
	ld.global.f32 	%f27, [%rd16];
	fma.rn.f32 	%f28, %f26, %f27, %f25;
	ld.global.f32 	%f29, [%rd52];
	add.s64 	%rd17, %rd16, %rd13;
	ld.global.f32 	%f30, [%rd17];
	fma.rn.f32 	%f31, %f29, %f30, %f28;
	ld.global.f32 	%f32, [%rd52+4];
	add.s64 	%rd18, %rd17, %rd13;
	ld.global.f32 	%f33, [%rd18];
	fma.rn.f32 	%f34, %f32, %f33, %f31;
	ld.global.f32 	%f35, [%rd52+8];
	add.s64 	%rd19, %rd18, %rd13;
	ld.global.f32 	%f36, [%rd19];
	fma.rn.f32 	%f37, %f35, %f36, %f34;
	ld.global.f32 	%f38, [%rd52+12];
	add.s64 	%rd20, %rd19, %rd13;
	ld.global.f32 	%f39, [%rd20];
	fma.rn.f32 	%f67, %f38, %f39, %f37;
	add.s32 	%r37, %r37, 8;
	add.s32 	%r36, %r36, %r7;
	add.s64 	%rd52, %rd52, 32;
	setp.ne.s32 	%p6, %r37, 0;
	@%p6 bra 	$L__BB3_4;
$L__BB3_5:
	setp.eq.s32 	%p7, %r4, 0;
	@%p7 bra 	$L__BB3_13;
	and.b32  	%r13, %r18, 3;
	setp.lt.u32 	%p8, %r4, 4;
	@%p8 bra 	$L__BB3_8;
	add.s32 	%r28, %r39, %r3;
	mul.wide.u32 	%rd21, %r28, 4;
	add.s64 	%rd22, %rd2, %rd21;
	ld.global.f32 	%f41, [%rd22];
	mad.lo.s32 	%r29, %r39, %r19, %r2;
	mul.wide.s32 	%rd23, %r29, 4;
	add.s64 	%rd24, %rd1, %rd23;
	ld.global.f32 	%f42, [%rd24];
	fma.rn.f32 	%f43, %f41, %f42, %f67;
	cvt.u64.u32 	%rd25, %r3;
	cvt.u64.u32 	%rd26, %r39;
	add.s64 	%rd27, %rd26, %rd25;
	shl.b64 	%rd28, %rd27, 2;
	add.s64 	%rd29, %rd2, %rd28;
	ld.global.f32 	%f44, [%rd29+4];
	mul.wide.s32 	%rd30, %r19, 4;
	add.s64 	%rd31, %rd24, %rd30;
	ld.global.f32 	%f45, [%rd31];
	fma.rn.f32 	%f46, %f44, %f45, %f43;
	ld.global.f32 	%f47, [%rd29+8];
	add.s64 	%rd32, %rd31, %rd30;
	ld.global.f32 	%f48, [%rd32];
	fma.rn.f32 	%f49, %f47, %f48, %f46;
	ld.global.f32 	%f50, [%rd29+12];
	add.s64 	%rd33, %rd32, %rd30;
	ld.global.f32 	%f51, [%rd33];
	fma.rn.f32 	%f67, %f50, %f51, %f49;
	add.s32 	%r39, %r39, 4;
$L__BB3_8:
	setp.eq.s32 	%p9, %r13, 0;
	@%p9 bra 	$L__BB3_13;
	setp.eq.s32 	%p10, %r13, 1;
	@%p10 bra 	$L__BB3_11;
	add.s32 	%r30, %r39, %r3;
	mul.wide.u32 	%rd34, %r30, 4;
	add.s64 	%rd35, %rd2, %rd34;
	ld.global.f32 	%f53, [%rd35];
	mad.lo.s32 	%r31, %r39, %r19, %r2;
	mul.wide.s32 	%rd36, %r31, 4;
	add.s64 	%rd37, %rd1, %rd36;
	ld.global.f32 	%f54, [%rd37];
	fma.rn.f32 	%f55, %f53, %f54, %f67;
	cvt.u64.u32 	%rd38, %r3;
	cvt.u64.u32 	%rd39, %r39;
	add.s64 	%rd40, %rd39, %rd38;
	shl.b64 	%rd41, %rd40, 2;
	add.s64 	%rd42, %rd2, %rd41;
	ld.global.f32 	%f56, [%rd42+4];
	mul.wide.s32 	%rd43, %r19, 4;
	add.s64 	%rd44, %rd37, %rd43;
	ld.global.f32 	%f57, [%rd44];
	fma.rn.f32 	%f67, %f56, %f57, %f55;
	add.s32 	%r39, %r39, 2;
$L__BB3_11:
	and.b32  	%r32, %r18, 1;
	setp.eq.b32 	%p11, %r32, 1;
	not.pred 	%p12, %p11;
	@%p12 bra 	$L__BB3_13;
	add.s32 	%r33, %r39, %r3;
	mul.wide.u32 	%rd45, %r33, 4;
	add.s64 	%rd46, %rd2, %rd45;
	ld.global.f32 	%f58, [%rd46];
	mad.lo.s32 	%r34, %r39, %r19, %r2;
	mul.wide.s32 	%rd47, %r34, 4;
	add.s64 	%rd48, %rd1, %rd47;
	ld.global.f32 	%f59, [%rd48];
	fma.rn.f32 	%f67, %f58, %f59, %f67;
$L__BB3_13:
	mad.lo.s32 	%r35, %r19, %r1, %r2;
	cvta.to.global.u64 	%rd49, %rd6;
	mul.wide.s32 	%rd50, %r35, 4;
	add.s64 	%rd51, %rd49, %rd50;
	st.global.f32 	[%rd51], %f67;
$L__BB3_14:
	ret;

}
	// .globl	_Z10tiled_gemmPfS_S_iiiii
.visible .entry _Z10tiled_gemmPfS_S_iiiii(
	.param .u64 .ptr .align 1 _Z10tiled_gemmPfS_S_iiiii_param_0,
	.param .u64 .ptr .align 1 _Z10tiled_gemmPfS_S_iiiii_param_1,
	.param .u64 .ptr .align 1 _Z10tiled_gemmPfS_S_iiiii_param_2,
	.param .u32 _Z10tiled_gemmPfS_S_iiiii_param_3,
	.param .u32 _Z10tiled_gemmPfS_S_iiiii_param_4,
	.param .u32 _Z10tiled_gemmPfS_S_iiiii_param_5,
	.param .u32 _Z10tiled_gemmPfS_S_iiiii_param_6,
	.param .u32 _Z10tiled_gemmPfS_S_iiiii_param_7
)
{
	.reg .pred 	%p<20>;
	.reg .b32 	%r<104>;
	.reg .b32 	%f<79>;
	.reg .b64 	%rd<16>;

	ld.param.u32 	%r33, [_Z10tiled_gemmPfS_S_iiiii_param_3];
	ld.param.u32 	%r34, [_Z10tiled_gemmPfS_S_iiiii_param_4];
	ld.param.u32 	%r35, [_Z10tiled_gemmPfS_S_iiiii_param_5];
	ld.param.u32 	%r36, [_Z10tiled_gemmPfS_S_iiiii_param_6];
	ld.param.u32 	%r37, [_Z10tiled_gemmPfS_S_iiiii_param_7];
	mov.u32 	%r38, %ctaid.y;
	mov.u32 	%r1, %tid.y;
	mad.lo.s32 	%r2, %r37, %r38, %r1;
	mov.u32 	%r39, %ctaid.x;
	mov.u32 	%r3, %tid.x;
	mad.lo.s32 	%r4, %r36, %r39, %r3;
	add.s32 	%r40, %r34, %r36;
	add.s32 	%r41, %r40, -1;
	div.s32 	%r5, %r41, %r36;
	setp.lt.s32 	%p1, %r5, 1;
	mov.f32 	%f77, 0f00000000;
	@%p1 bra 	$L__BB4_19;
	ld.param.u64 	%rd14, [_Z10tiled_gemmPfS_S_iiiii_param_1];
	mul.lo.s32 	%r43, %r37, %r36;
	shl.b32 	%r44, %r43, 2;
	mov.u32 	%r45, shmem;
	add.s32 	%r6, %r45, %r44;
	mul.lo.s32 	%r7, %r36, %r1;
	mul.lo.s32 	%r8, %r2, %r34;
	and.b32  	%r9, %r36, 7;
	and.b32  	%r10, %r36, 3;
	and.b32  	%r11, %r36, 2147483640;
	and.b32  	%r12, %r36, 1;
	neg.s32 	%r13, %r11;
	shl.b32 	%r46, %r3, 2;
	add.s32 	%r47, %r44, %r46;
	add.s32 	%r14, %r45, %r47;
	shl.b32 	%r15, %r36, 5;
	shl.b32 	%r16, %r36, 2;
	cvta.to.global.u64 	%rd1, %rd14;
	mov.f32 	%f77, 0f00000000;
	mov.b32 	%r97, 0;
$L__BB4_2:
	setp.ge.s32 	%p2, %r2, %r33;
	mul.lo.s32 	%r48, %r97, %r36;
	add.s32 	%r49, %r48, %r3;
	add.s32 	%r19, %r48, %r1;
	setp.ge.s32 	%p3, %r49, %r34;
	mov.f32 	%f68, 0f00000000;
	or.pred  	%p4, %p2, %p3;
	@%p4 bra 	$L__BB4_4;
	ld.param.u64 	%rd13, [_Z10tiled_gemmPfS_S_iiiii_param_0];
	add.s32 	%r50, %r49, %r8;
	cvta.to.global.u64 	%rd5, %rd13;
	mul.wide.s32 	%rd6, %r50, 4;
	add.s64 	%rd7, %rd5, %rd6;
	ld.global.f32 	%f68, [%rd7];
$L__BB4_4:
	setp.ge.s32 	%p5, %r4, %r35;
	add.s32 	%r51, %r7, %r3;
	shl.b32 	%r52, %r51, 2;
	add.s32 	%r54, %r45, %r52;
	st.shared.f32 	[%r54], %f68;
	setp.ge.s32 	%p6, %r19, %r34;
	mov.f32 	%f69, 0f00000000;
	or.pred  	%p7, %p5, %p6;
	@%p7 bra 	$L__BB4_6;
	mad.lo.s32 	%r55, %r19, %r35, %r4;
	mul.wide.s32 	%rd8, %r55, 4;
	add.s64 	%rd9, %rd1, %rd8;
	ld.global.f32 	%f69, [%rd9];
$L__BB4_6:
	setp.lt.s32 	%p8, %r36, 1;
	add.s32 	%r58, %r6, %r52;
	st.shared.f32 	[%r58], %f69;
	bar.sync 	0;
	@%p8 bra 	$L__BB4_18;
	setp.lt.u32 	%p9, %r36, 8;
	mov.b32 	%r102, 0;
	@%p9 bra 	$L__BB4_10;
	shl.b32 	%r60, %r7, 2;
	add.s32 	%r62, %r60, %r45;
	add.s32 	%r98, %r62, 16;
	mov.u32 	%r99, %r14;
	mov.u32 	%r100, %r13;
$L__BB4_9:
	.pragma "nounroll";
	ld.shared.f32 	%f24, [%r98+-16];
	ld.shared.f32 	%f25, [%r99];
	fma.rn.f32 	%f26, %f24, %f25, %f77;
	ld.shared.f32 	%f27, [%r98+-12];
	add.s32 	%r63, %r99, %r16;
	ld.shared.f32 	%f28, [%r63];
	fma.rn.f32 	%f29, %f27, %f28, %f26;
	ld.shared.f32 	%f30, [%r98+-8];
	add.s32 	%r64, %r63, %r16;
	ld.shared.f32 	%f31, [%r64];
	fma.rn.f32 	%f32, %f30, %f31, %f29;
	ld.shared.f32 	%f33, [%r98+-4];
	add.s32 	%r65, %r64, %r16;
	ld.shared.f32 	%f34, [%r65];
	fma.rn.f32 	%f35, %f33, %f34, %f32;
	ld.shared.f32 	%f36, [%r98];
	add.s32 	%r66, %r65, %r16;
	ld.shared.f32 	%f37, [%r66];
	fma.rn.f32 	%f38, %f36, %f37, %f35;
	ld.shared.f32 	%f39, [%r98+4];
	add.s32 	%r67, %r66, %r16;
	ld.shared.f32 	%f40, [%r67];
	fma.rn.f32 	%f41, %f39, %f40, %f38;
	ld.shared.f32 	%f42, [%r98+8];
	add.s32 	%r68, %r67, %r16;
	ld.shared.f32 	%f43, [%r68];
	fma.rn.f32 	%f44, %f42, %f43, %f41;
	ld.shared.f32 	%f45, [%r98+12];
	add.s32 	%r69, %r68, %r16;
	ld.shared.f32 	%f46, [%r69];
	fma.rn.f32 	%f77, %f45, %f46, %f44;
	add.s32 	%r100, %r100, 8;
	add.s32 	%r99, %r99, %r15;
	add.s32 	%r98, %r98, 32;
	setp.ne.s32 	%p10, %r100, 0;
	mov.u32 	%r102, %r11;
	@%p10 bra 	$L__BB4_9;
$L__BB4_10:
	setp.eq.s32 	%p11, %r9, 0;
	@%p11 bra 	$L__BB4_18;
	add.s32 	%r70, %r9, -1;
	setp.lt.u32 	%p12, %r70, 3;
	@%p12 bra 	$L__BB4_13;
	add.s32 	%r71, %r102, %r7;
	shl.b32 	%r72, %r71, 2;
	add.s32 	%r74, %r45, %r72;
	ld.shared.f32 	%f48, [%r74];
	mad.lo.s32 	%r75, %r102, %r36, %r3;
	shl.b32 	%r76, %r75, 2;
	add.s32 	%r77, %r6, %r76;
	ld.shared.f32 	%f49, [%r77];
	fma.rn.f32 	%f50, %f48, %f49, %f77;
	ld.shared.f32 	%f51, [%r74+4];
	add.s32 	%r78, %r77, %r16;
	ld.shared.f32 	%f52, [%r78];
	fma.rn.f32 	%f53, %f51, %f52, %f50;
	ld.shared.f32 	%f54, [%r74+8];
	add.s32 	%r79, %r78, %r16;
	ld.shared.f32 	%f55, [%r79];
	fma.rn.f32 	%f56, %f54, %f55, %f53;
	ld.shared.f32 	%f57, [%r74+12];
	add.s32 	%r80, %r79, %r16;
	ld.shared.f32 	%f58, [%r80];
	fma.rn.f32 	%f77, %f57, %f58, %f56;
	add.s32 	%r102, %r102, 4;
$L__BB4_13:
	setp.eq.s32 	%p13, %r10, 0;
	@%p13 bra 	$L__BB4_18;
	setp.eq.s32 	%p14, %r10, 1;
	@%p14 bra 	$L__BB4_16;
	add.s32 	%r81, %r102, %r7;
	shl.b32 	%r82, %r81, 2;
	add.s32 	%r84, %r45, %r82;
	ld.shared.f32 	%f60, [%r84];
	mad.lo.s32 	%r85, %r102, %r36, %r3;
	shl.b32 	%r86, %r85, 2;
	add.s32 	%r87, %r6, %r86;
	ld.shared.f32 	%f61, [%r87];
	fma.rn.f32 	%f62, %f60, %f61, %f77;
	ld.shared.f32 	%f63, [%r84+4];
	add.s32 	%r88, %r87, %r16;
	ld.shared.f32 	%f64, [%r88];
	fma.rn.f32 	%f77, %f63, %f64, %f62;
	add.s32 	%r102, %r102, 2;
$L__BB4_16:
	setp.eq.s32 	%p15, %r12, 0;
	@%p15 bra 	$L__BB4_18;
	add.s32 	%r89, %r102, %r7;
	shl.b32 	%r90, %r89, 2;
	add.s32 	%r92, %r45, %r90;
	ld.shared.f32 	%f65, [%r92];
	mad.lo.s32 	%r93, %r102, %r36, %r3;
	shl.b32 	%r94, %r93, 2;
	add.s32 	%r95, %r6, %r94;
	ld.shared.f32 	%f66, [%r95];
	fma.rn.f32 	%f77, %f65, %f66, %f77;
$L__BB4_18:
	bar.sync 	0;
	add.s32 	%r97, %r97, 1;
	setp.ne.s32 	%p16, %r97, %r5;
	@%p16 bra 	$L__BB4_2;
$L__BB4_19:
	setp.ge.s32 	%p17, %r2, %r33;
	setp.ge.s32 	%p18, %r4, %r35;
	or.pred  	%p19, %p18, %p17;
	@%p19 bra 	$L__BB4_21;
	ld.param.u64 	%rd15, [_Z10tiled_gemmPfS_S_iiiii_param_2];
	mad.lo.s32 	%r96, %r2, %r35, %r4;
	cvta.to.global.u64 	%rd10, %rd15;
	mul.wide.s32 	%rd11, %r96, 4;
	add.s64 	%rd12, %rd10, %rd11;
	st.global.f32 	[%rd12], %f77;
$L__BB4_21:
	ret;

}
	// .globl	_Z9wmma_gemmP6__halfS0_Pfiii
.visible .entry _Z9wmma_gemmP6__halfS0_Pfiii(
	.param .u64 .ptr .align 1 _Z9wmma_gemmP6__halfS0_Pfiii_param_0,
	.param .u64 .ptr .align 1 _Z9wmma_gemmP6__halfS0_Pfiii_param_1,
	.param .u64 .ptr .align 1 _Z9wmma_gemmP6__halfS0_Pfiii_param_2,
	.param .u32 _Z9wmma_gemmP6__halfS0_Pfiii_param_3,
	.param .u32 _Z9wmma_gemmP6__halfS0_Pfiii_param_4,
	.param .u32 _Z9wmma_gemmP6__halfS0_Pfiii_param_5
)
{
	.reg .pred 	%p<62>;
	.reg .b16 	%rs<41>;
	.reg .b32 	%r<237>;
	.reg .b32 	%f<57>;
	.reg .b64 	%rd<41>;
	// demoted variable
	.shared .align 2 .b8 _ZZ9wmma_gemmP6__halfS0_PfiiiE6shmemA[2048];
	// demoted variable
	.shared .align 2 .b8 _ZZ9wmma_gemmP6__halfS0_PfiiiE6shmemB[2048];
	ld.param.u64 	%rd4, [_Z9wmma_gemmP6__halfS0_Pfiii_param_0];
	ld.param.u64 	%rd5, [_Z9wmma_gemmP6__halfS0_Pfiii_param_1];
	ld.param.u32 	%r73, [_Z9wmma_gemmP6__halfS0_Pfiii_param_3];
	ld.param.u32 	%r74, [_Z9wmma_gemmP6__halfS0_Pfiii_param_4];
	ld.param.u32 	%r75, [_Z9wmma_gemmP6__halfS0_Pfiii_param_5];
	cvta.to.global.u64 	%rd1, %rd4;
	cvta.to.global.u64 	%rd2, %rd5;
	mov.u32 	%r1, %tid.y;
	mov.u32 	%r2, %tid.x;
	mov.u32 	%r76, %ctaid.y;
	mov.u32 	%r77, %ntid.y;
	mad.lo.s32 	%r78, %r76, %r77, %r1;
	mov.u32 	%r79, %ctaid.x;
	shl.b32 	%r3, %r78, 4;
	shl.b32 	%r4, %r79, 4;
	setp.lt.s32 	%p1, %r74, 1;
	mov.f32 	%f49, 0f00000000;
	mov.f32 	%f50, %f49;
	mov.f32 	%f51, %f49;
	mov.f32 	%f52, %f49;
	mov.f32 	%f53, %f49;
	mov.f32 	%f54, %f49;
	mov.f32 	%f55, %f49;
	mov.f32 	%f56, %f49;
	@%p1 bra 	$L__BB5_57;
	shl.b32 	%r81, %r1, 9;
	mov.u32 	%r82, _ZZ9wmma_gemmP6__halfS0_PfiiiE6shmemA;
	add.s32 	%r5, %r82, %r81;
	mov.u32 	%r83, _ZZ9wmma_gemmP6__halfS0_PfiiiE6shmemB;
	add.s32 	%r6, %r83, %r81;
	and.b32  	%r7, %r2, 15;
	max.u32 	%r84, %r2, 224;
	sub.s32 	%r85, %r84, %r2;
	add.s32 	%r8, %r85, 31;
	shr.u32 	%r86, %r8, 5;
	add.s32 	%r87, %r86, 1;
	and.b32  	%r9, %r87, 3;
	add.s32 	%r10, %r2, 32;
	add.s32 	%r11, %r2, 64;
	shr.u32 	%r88, %r11, 4;
	add.s32 	%r12, %r88, %r3;
	and.b32  	%r89, %r11, 240;
	or.b32  	%r90, %r89, %r7;
	shl.b32 	%r91, %r90, 1;
	add.s32 	%r13, %r5, %r91;
	add.s32 	%r14, %r2, 96;
	add.s32 	%r15, %r7, %r4;
	shl.b32 	%r92, %r2, 4;
	and.b32  	%r16, %r92, 240;
	mov.b32 	%r224, 0;
	mov.f32 	%f49, 0f00000000;
$L__BB5_2:
	setp.gt.u32 	%p2, %r2, 255;
	shl.b32 	%r18, %r224, 4;
	@%p2 bra 	$L__BB5_56;
	setp.eq.s32 	%p3, %r9, 0;
	mov.u32 	%r225, %r2;
	@%p3 bra 	$L__BB5_15;
	shr.u32 	%r93, %r2, 4;
	add.s32 	%r19, %r93, %r3;
	setp.lt.s32 	%p4, %r19, %r73;
	add.s32 	%r20, %r7, %r18;
	setp.lt.s32 	%p5, %r20, %r74;
	and.pred  	%p6, %p4, %p5;
	@%p6 bra 	$L__BB5_6;
	mov.f32 	%f27, 0f00000000;
	// begin inline asm
	{  cvt.rn.f16.f32 %rs37, %f27;}

	// end inline asm
	bra.uni 	$L__BB5_7;
$L__BB5_6:
	mad.lo.s32 	%r95, %r19, %r74, %r20;
	mul.wide.u32 	%rd6, %r95, 2;
	add.s64 	%rd7, %rd1, %rd6;
	ld.global.u16 	%rs37, [%rd7];
$L__BB5_7:
	setp.eq.s32 	%p7, %r9, 1;
	and.b32  	%r96, %r2, 240;
	or.b32  	%r97, %r96, %r7;
	shl.b32 	%r98, %r97, 1;
	add.s32 	%r99, %r5, %r98;
	st.shared.u16 	[%r99], %rs37;
	mov.u32 	%r225, %r10;
	@%p7 bra 	$L__BB5_15;
	setp.lt.s32 	%p8, %r20, %r74;
	shr.u32 	%r100, %r10, 4;
	add.s32 	%r21, %r100, %r3;
	setp.lt.s32 	%p9, %r21, %r73;
	and.pred  	%p10, %p9, %p8;
	@%p10 bra 	$L__BB5_10;
	mov.f32 	%f28, 0f00000000;
	// begin inline asm
	{  cvt.rn.f16.f32 %rs38, %f28;}

	// end inline asm
	bra.uni 	$L__BB5_11;
$L__BB5_10:
	mad.lo.s32 	%r101, %r21, %r74, %r20;
	mul.wide.u32 	%rd8, %r101, 2;
	add.s64 	%rd9, %rd1, %rd8;
	ld.global.u16 	%rs38, [%rd9];
$L__BB5_11:
	setp.eq.s32 	%p11, %r9, 2;
	and.b32  	%r102, %r10, 240;
	or.b32  	%r103, %r102, %r7;
	shl.b32 	%r104, %r103, 1;
	add.s32 	%r105, %r5, %r104;
	st.shared.u16 	[%r105], %rs38;
	mov.u32 	%r225, %r11;
	@%p11 bra 	$L__BB5_15;
	setp.lt.s32 	%p12, %r20, %r74;
	setp.lt.s32 	%p13, %r12, %r73;
	and.pred  	%p14, %p13, %p12;
	@%p14 bra 	$L__BB5_14;
	mov.f32 	%f29, 0f00000000;
	// begin inline asm
	{  cvt.rn.f16.f32 %rs15, %f29;}

	// end inline asm
	st.shared.u16 	[%r13], %rs15;
	mov.u32 	%r225, %r14;
	bra.uni 	$L__BB5_15;
$L__BB5_14:
	mad.lo.s32 	%r106, %r12, %r74, %r20;
	mul.wide.u32 	%rd10, %r106, 2;
	add.s64 	%rd11, %rd1, %rd10;
	ld.global.u16 	%rs16, [%rd11];
	st.shared.u16 	[%r13], %rs16;
	mov.u32 	%r225, %r14;
$L__BB5_15:
	setp.lt.u32 	%p15, %r8, 96;
	@%p15 bra 	$L__BB5_19;
	add.s32 	%r23, %r7, %r18;
	add.s32 	%r107, %r225, 96;
	shr.u32 	%r108, %r107, 4;
	add.s32 	%r234, %r3, %r108;
	mad.lo.s32 	%r235, %r74, %r234, %r23;
	add.s32 	%r233, %r225, -128;
	add.s32 	%r109, %r225, 64;
	shr.u32 	%r110, %r109, 4;
	add.s32 	%r231, %r3, %r110;
	mad.lo.s32 	%r232, %r74, %r231, %r23;
	add.s32 	%r111, %r225, 32;
	shr.u32 	%r112, %r111, 4;
	add.s32 	%r229, %r3, %r112;
	mad.lo.s32 	%r230, %r74, %r229, %r23;
	shr.u32 	%r113, %r225, 4;
	add.s32 	%r227, %r3, %r113;
	mad.lo.s32 	%r228, %r74, %r227, %r23;
$L__BB5_17:
	setp.ge.s32 	%p16, %r23, %r74;
	add.s32 	%r49, %r233, 224;
	add.s32 	%r50, %r233, 128;
	setp.ge.s32 	%p17, %r227, %r73;
	or.pred  	%p18, %p17, %p16;
	@%p18 bra 	$L__BB5_34;
	and.b32  	%r118, %r50, 240;
	or.b32  	%r119, %r118, %r7;
	shl.b32 	%r120, %r119, 1;
	add.s32 	%r121, %r5, %r120;
	mul.wide.u32 	%rd12, %r228, 2;
	add.s64 	%rd13, %rd1, %rd12;
	ld.global.u16 	%rs18, [%rd13];
	st.shared.u16 	[%r121], %rs18;
	bra.uni 	$L__BB5_35;
$L__BB5_19:
	setp.eq.s32 	%p29, %r9, 0;
	mov.u32 	%r226, %r2;
	@%p29 bra 	$L__BB5_31;
	setp.lt.s32 	%p30, %r15, %r75;
	shr.u32 	%r33, %r2, 4;
	add.s32 	%r34, %r33, %r18;
	setp.lt.s32 	%p31, %r34, %r74;
	and.pred  	%p32, %p31, %p30;
	@%p32 bra 	$L__BB5_22;
	mov.f32 	%f34, 0f00000000;
	// begin inline asm
	{  cvt.rn.f16.f32 %rs39, %f34;}

	// end inline asm
	bra.uni 	$L__BB5_23;
$L__BB5_22:
	mad.lo.s32 	%r148, %r34, %r75, %r15;
	mul.wide.s32 	%rd20, %r148, 2;
	add.s64 	%rd21, %rd2, %rd20;
	ld.global.u16 	%rs39, [%rd21];
$L__BB5_23:
	setp.eq.s32 	%p33, %r9, 1;
	add.s32 	%r149, %r16, %r33;
	shl.b32 	%r150, %r149, 1;
	add.s32 	%r151, %r6, %r150;
	st.shared.u16 	[%r151], %rs39;
	mov.u32 	%r226, %r10;
	@%p33 bra 	$L__BB5_31;
	setp.lt.s32 	%p34, %r15, %r75;
	shr.u32 	%r35, %r10, 4;
	add.s32 	%r36, %r35, %r18;
	setp.lt.s32 	%p35, %r36, %r74;
	and.pred  	%p36, %p35, %p34;
	@%p36 bra 	$L__BB5_26;
	mov.f32 	%f35, 0f00000000;
	// begin inline asm
	{  cvt.rn.f16.f32 %rs40, %f35;}

	// end inline asm
	bra.uni 	$L__BB5_27;
$L__BB5_26:
	mad.lo.s32 	%r153, %r36, %r75, %r15;
	mul.wide.s32 	%rd22, %r153, 2;
	add.s64 	%rd23, %rd2, %rd22;
	ld.global.u16 	%rs40, [%rd23];
$L__BB5_27:
	setp.eq.s32 	%p37, %r9, 2;
	add.s32 	%r154, %r16, %r35;
	shl.b32 	%r155, %r154, 1;
	add.s32 	%r156, %r6, %r155;
	st.shared.u16 	[%r156], %rs40;
	mov.u32 	%r226, %r11;
	@%p37 bra 	$L__BB5_31;
	setp.lt.s32 	%p38, %r15, %r75;
	shr.u32 	%r37, %r11, 4;
	add.s32 	%r38, %r37, %r18;
	setp.lt.s32 	%p39, %r38, %r74;
	and.pred  	%p40, %p39, %p38;
	@%p40 bra 	$L__BB5_30;
	mov.f32 	%f36, 0f00000000;
	// begin inline asm
	{  cvt.rn.f16.f32 %rs27, %f36;}

	// end inline asm
	add.s32 	%r158, %r16, %r37;
	shl.b32 	%r159, %r158, 1;
	add.s32 	%r160, %r6, %r159;
	st.shared.u16 	[%r160], %rs27;
	mov.u32 	%r226, %r14;
	bra.uni 	$L__BB5_31;
$L__BB5_30:
	mad.lo.s32 	%r161, %r38, %r75, %r15;
	mul.wide.s32 	%rd24, %r161, 2;
	add.s64 	%rd25, %rd2, %rd24;
	ld.global.u16 	%rs28, [%rd25];
	add.s32 	%r162, %r16, %r37;
	shl.b32 	%r163, %r162, 1;
	add.s32 	%r164, %r6, %r163;
	st.shared.u16 	[%r164], %rs28;
	mov.u32 	%r226, %r14;
$L__BB5_31:
	setp.lt.u32 	%p41, %r8, 96;
	@%p41 bra 	$L__BB5_56;
$L__BB5_32:
	setp.ge.s32 	%p42, %r15, %r75;
	shr.u32 	%r63, %r226, 4;
	add.s32 	%r64, %r63, %r18;
	setp.ge.s32 	%p43, %r64, %r74;
	or.pred  	%p44, %p43, %p42;
	@%p44 bra 	$L__BB5_45;
	add.s32 	%r169, %r16, %r63;
	shl.b32 	%r170, %r169, 1;
	add.s32 	%r171, %r6, %r170;
	mad.lo.s32 	%r172, %r64, %r75, %r15;
	mul.wide.s32 	%rd26, %r172, 2;
	add.s64 	%rd27, %rd2, %rd26;
	ld.global.u16 	%rs30, [%rd27];
	st.shared.u16 	[%r171], %rs30;
	bra.uni 	$L__BB5_46;
$L__BB5_34:
	mov.f32 	%f30, 0f00000000;
	// begin inline asm
	{  cvt.rn.f16.f32 %rs17, %f30;}

	// end inline asm
	and.b32  	%r114, %r50, 240;
	or.b32  	%r115, %r114, %r7;
	shl.b32 	%r116, %r115, 1;
	add.s32 	%r117, %r5, %r116;
	st.shared.u16 	[%r117], %rs17;
$L__BB5_35:
	setp.lt.s32 	%p19, %r23, %r74;
	add.s32 	%r51, %r49, -64;
	setp.lt.s32 	%p20, %r229, %r73;
	and.pred  	%p21, %p20, %p19;
	@%p21 bra 	$L__BB5_37;
	mov.f32 	%f31, 0f00000000;
	// begin inline asm
	{  cvt.rn.f16.f32 %rs19, %f31;}

	// end inline asm
	and.b32  	%r122, %r51, 240;
	or.b32  	%r123, %r122, %r7;
	shl.b32 	%r124, %r123, 1;
	add.s32 	%r125, %r5, %r124;
	st.shared.u16 	[%r125], %rs19;
	bra.uni 	$L__BB5_38;
$L__BB5_37:
	and.b32  	%r126, %r51, 240;
	or.b32  	%r127, %r126, %r7;
	shl.b32 	%r128, %r127, 1;
	add.s32 	%r129, %r5, %r128;
	mul.wide.u32 	%rd14, %r230, 2;
	add.s64 	%rd15, %rd1, %rd14;
	ld.global.u16 	%rs20, [%rd15];
	st.shared.u16 	[%r129], %rs20;
$L__BB5_38:
	add.s32 	%r52, %r49, -32;
	setp.lt.s32 	%p23, %r231, %r73;
	and.pred  	%p24, %p23, %p19;
	@%p24 bra 	$L__BB5_40;
	mov.f32 	%f32, 0f00000000;
	// begin inline asm
	{  cvt.rn.f16.f32 %rs21, %f32;}

	// end inline asm
	and.b32  	%r130, %r52, 240;
	or.b32  	%r131, %r130, %r7;
	shl.b32 	%r132, %r131, 1;
	add.s32 	%r133, %r5, %r132;
	st.shared.u16 	[%r133], %rs21;
	bra.uni 	$L__BB5_41;
$L__BB5_40:
	and.b32  	%r134, %r52, 240;
	or.b32  	%r135, %r134, %r7;
	shl.b32 	%r136, %r135, 1;
	add.s32 	%r137, %r5, %r136;
	mul.wide.u32 	%rd16, %r232, 2;
	add.s64 	%rd17, %rd1, %rd16;
	ld.global.u16 	%rs22, [%rd17];
	st.shared.u16 	[%r137], %rs22;
$L__BB5_41:
	setp.lt.s32 	%p26, %r234, %r73;
	and.pred  	%p27, %p26, %p19;
	@%p27 bra 	$L__BB5_43;
	mov.f32 	%f33, 0f00000000;
	// begin inline asm
	{  cvt.rn.f16.f32 %rs23, %f33;}

	// end inline asm
	and.b32  	%r138, %r49, 240;
	or.b32  	%r139, %r138, %r7;
	shl.b32 	%r140, %r139, 1;
	add.s32 	%r141, %r5, %r140;
	st.shared.u16 	[%r141], %rs23;
	bra.uni 	$L__BB5_44;
$L__BB5_43:
	and.b32  	%r142, %r49, 240;
	or.b32  	%r143, %r142, %r7;
	shl.b32 	%r144, %r143, 1;
	add.s32 	%r145, %r5, %r144;
	mul.wide.u32 	%rd18, %r235, 2;
	add.s64 	%rd19, %rd1, %rd18;
	ld.global.u16 	%rs24, [%rd19];
	st.shared.u16 	[%r145], %rs24;
$L__BB5_44:
	shl.b32 	%r146, %r74, 3;
	add.s32 	%r235, %r235, %r146;
	add.s32 	%r234, %r234, 8;
	add.s32 	%r55, %r233, 128;
	setp.lt.u32 	%p28, %r55, %r233;
	add.s32 	%r232, %r232, %r146;
	add.s32 	%r231, %r231, 8;
	add.s32 	%r230, %r230, %r146;
	add.s32 	%r229, %r229, 8;
	add.s32 	%r228, %r228, %r146;
	add.s32 	%r227, %r227, 8;
	mov.u32 	%r233, %r55;
	@%p28 bra 	$L__BB5_17;
	bra.uni 	$L__BB5_19;
$L__BB5_45:
	mov.f32 	%f37, 0f00000000;
	// begin inline asm
	{  cvt.rn.f16.f32 %rs29, %f37;}

	// end inline asm
	add.s32 	%r166, %r16, %r63;
	shl.b32 	%r167, %r166, 1;
	add.s32 	%r168, %r6, %r167;
	st.shared.u16 	[%r168], %rs29;
$L__BB5_46:
	setp.lt.s32 	%p45, %r15, %r75;
	add.s32 	%r174, %r226, 32;
	shr.u32 	%r65, %r174, 4;
	add.s32 	%r66, %r65, %r18;
	setp.lt.s32 	%p46, %r66, %r74;
	and.pred  	%p47, %p46, %p45;
	@%p47 bra 	$L__BB5_48;
	mov.f32 	%f38, 0f00000000;
	// begin inline asm
	{  cvt.rn.f16.f32 %rs31, %f38;}

	// end inline asm
	add.s32 	%r175, %r16, %r65;
	shl.b32 	%r176, %r175, 1;
	add.s32 	%r177, %r6, %r176;
	st.shared.u16 	[%r177], %rs31;
	bra.uni 	$L__BB5_49;
$L__BB5_48:
	add.s32 	%r178, %r16, %r65;
	shl.b32 	%r179, %r178, 1;
	add.s32 	%r180, %r6, %r179;
	mad.lo.s32 	%r181, %r66, %r75, %r15;
	mul.wide.s32 	%rd28, %r181, 2;
	add.s64 	%rd29, %rd2, %rd28;
	ld.global.u16 	%rs32, [%rd29];
	st.shared.u16 	[%r180], %rs32;
$L__BB5_49:
	setp.lt.s32 	%p48, %r15, %r75;
	add.s32 	%r183, %r226, 64;
	shr.u32 	%r67, %r183, 4;
	add.s32 	%r68, %r67, %r18;
	setp.lt.s32 	%p49, %r68, %r74;
	and.pred  	%p50, %p49, %p48;
	@%p50 bra 	$L__BB5_51;
	mov.f32 	%f39, 0f00000000;
	// begin inline asm
	{  cvt.rn.f16.f32 %rs33, %f39;}

	// end inline asm
	add.s32 	%r184, %r16, %r67;
	shl.b32 	%r185, %r184, 1;
	add.s32 	%r186, %r6, %r185;
	st.shared.u16 	[%r186], %rs33;
	bra.uni 	$L__BB5_52;
$L__BB5_51:
	add.s32 	%r187, %r16, %r67;
	shl.b32 	%r188, %r187, 1;
	add.s32 	%r189, %r6, %r188;
	mad.lo.s32 	%r190, %r68, %r75, %r15;
	mul.wide.s32 	%rd30, %r190, 2;
	add.s64 	%rd31, %rd2, %rd30;
	ld.global.u16 	%rs34, [%rd31];
	st.shared.u16 	[%r189], %rs34;
$L__BB5_52:
	setp.lt.s32 	%p51, %r15, %r75;
	add.s32 	%r192, %r226, 96;
	shr.u32 	%r69, %r192, 4;
	add.s32 	%r70, %r69, %r18;
	setp.lt.s32 	%p52, %r70, %r74;
	and.pred  	%p53, %p52, %p51;
	@%p53 bra 	$L__BB5_54;
	mov.f32 	%f40, 0f00000000;
	// begin inline asm
	{  cvt.rn.f16.f32 %rs35, %f40;}

	// end inline asm
	add.s32 	%r193, %r16, %r69;
	shl.b32 	%r194, %r193, 1;
	add.s32 	%r195, %r6, %r194;
	st.shared.u16 	[%r195], %rs35;
	bra.uni 	$L__BB5_55;
$L__BB5_54:
	add.s32 	%r196, %r16, %r69;
	shl.b32 	%r197, %r196, 1;
	add.s32 	%r198, %r6, %r197;
	mad.lo.s32 	%r199, %r70, %r75, %r15;
	mul.wide.s32 	%rd32, %r199, 2;
	add.s64 	%rd33, %rd2, %rd32;
	ld.global.u16 	%rs36, [%rd33];
	st.shared.u16 	[%r198], %rs36;
$L__BB5_55:
	add.s32 	%r71, %r226, 128;
	setp.lt.u32 	%p54, %r226, 128;
	mov.u32 	%r226, %r71;
	@%p54 bra 	$L__BB5_32;
$L__BB5_56:
	bar.warp.sync 	-1;
	mov.b32 	%r200, 16;
	wmma.load.a.sync.aligned.row.m16n16k16.shared.f16 	{%r201, %r202, %r203, %r204, %r205, %r206, %r207, %r208}, [%r5], %r200;
	wmma.load.b.sync.aligned.col.m16n16k16.shared.f16 	{%r209, %r210, %r211, %r212, %r213, %r214, %r215, %r216}, [%r6], %r200;
	wmma.mma.sync.aligned.row.col.m16n16k16.f32.f32 {%f56, %f55, %f54, %f53, %f52, %f51, %f50, %f49}, {%r201, %r202, %r203, %r204, %r205, %r206, %r207, %r208}, {%r209, %r210, %r211, %r212, %r213, %r214, %r215, %r216}, {%f56, %f55, %f54, %f53, %f52, %f51, %f50, %f49};
	add.s32 	%r224, %r224, 1;
	add.s32 	%r217, %r74, 15;
	shr.u32 	%r218, %r217, 4;
	setp.ne.s32 	%p55, %r224, %r218;
	@%p55 bra 	$L__BB5_2;
$L__BB5_57:
	setp.ge.s32 	%p56, %r3, %r73;
	setp.ge.s32 	%p57, %r4, %r75;
	or.pred  	%p58, %p56, %p57;
	@%p58 bra 	$L__BB5_60;
	add.s32 	%r220, %r3, 16;
	setp.gt.s32 	%p59, %r220, %r73;
	add.s32 	%r222, %r4, 16;
	setp.gt.s32 	%p60, %r222, %r75;
	or.pred  	%p61, %p59, %p60;
	@%p61 bra 	$L__BB5_61;
	ld.param.u64 	%rd40, [_Z9wmma_gemmP6__halfS0_Pfiii_param_2];
	mul.lo.s32 	%r223, %r75, %r3;
	cvt.u64.u32 	%rd34, %r223;
	cvt.u64.u32 	%rd35, %r4;
	add.s64 	%rd36, %rd34, %rd35;
	cvta.to.global.u64 	%rd37, %rd40;
	shl.b64 	%rd38, %rd36, 2;
	add.s64 	%rd39, %rd37, %rd38;
	wmma.store.d.sync.aligned.row.m16n16k16.global.f32 	[%rd39], {%f56, %f55, %f54, %f53, %f52, %f51, %f50, %f49}, %r75;
$L__BB5_60:
	ret;
$L__BB5_61:
	trap;

}


// ===== COMPILED SASS (sm_100) =====

	.target	sm_100

	.elftype	@"ET_EXEC"


//--------------------- .note.nv.tkinfo           --------------------------
	.section	.note.nv.tkinfo,"",@"SHT_NOTE"
	.sectionflags	@"SHF_NOTE_NV_TKINFO"
	.tkinfo
        /*0018*/ 	.word	0x00000002
        /*0030*/ 	.string	""
        /*0030*/ 	.string	"ptxas"
        /*0030*/ 	.string	"Cuda compilation tools, release 13.0, V13.0.88"
        /*0030*/ 	.string	"Build cuda_13.0.r13.0/compiler.36424714_0"
        /*0030*/ 	.string	"-arch sm_100 -m 64 "



//--------------------- .note.nv.cuinfo           --------------------------
	.section	.note.nv.cuinfo,"",@"SHT_NOTE"
	.sectionflags	@"SHF_NOTE_NV_CUINFO"
        /*0018*/ 	.short	0x0002
        /*001a*/ 	.short	0x0064
        /*001c*/ 	.short	0x0082
	.zero		2


//--------------------- .nv.info                  --------------------------
	.section	.nv.info,"",@"SHT_CUDA_INFO"
	.align	4


	//----- nvinfo : EIATTR_REGCOUNT
	.align		4
        /*0000*/ 	.byte	0x04, 0x2f
        /*0002*/ 	.short	(.L_1 - .L_0)
	.align		4
.L_0:
        /*0004*/ 	.word	index@(_Z13convertToHalfP6__halfPfi)
        /*0008*/ 	.word	0x0000000a


	//----- nvinfo : EIATTR_FRAME_SIZE
	.align		4
.L_1:
        /*000c*/ 	.byte	0x04, 0x11
        /*000e*/ 	.short	(.L_3 - .L_2)
	.align		4
.L_2:
        /*0010*/ 	.word	index@(_Z13convertToHalfP6__halfPfi)
        /*0014*/ 	.word	0x00000000


	//----- nvinfo : EIATTR_REGCOUNT
	.align		4
.L_3:
        /*0018*/ 	.byte	0x04, 0x2f
        /*001a*/ 	.short	(.L_5 - .L_4)
	.align		4
.L_4:
        /*001c*/ 	.word	index@(_Z15convertFromHalfPfP6__halfi)
        /*0020*/ 	.word	0x0000000a


	//----- nvinfo : EIATTR_FRAME_SIZE
	.align		4
.L_5:
        /*0024*/ 	.byte	0x04, 0x11
        /*0026*/ 	.short	(.L_7 - .L_6)
	.align		4
.L_6:
        /*0028*/ 	.word	index@(_Z15convertFromHalfPfP6__halfi)
        /*002c*/ 	.word	0x00000000


	//----- nvinfo : EIATTR_REGCOUNT
	.align		4
.L_7:
        /*0030*/ 	.byte	0x04, 0x2f
        /*0032*/ 	.short	(.L_9 - .L_8)
	.align		4
.L_8:
        /*0034*/ 	.word	index@(_Z22convertFloatToDataTypePfS_i)
        /*0038*/ 	.word	0x0000000a


	//----- nvinfo : EIATTR_FRAME_SIZE
	.align		4
.L_9:
        /*003c*/ 	.byte	0x04, 0x11
        /*003e*/ 	.short	(.L_11 - .L_10)
	.align		4
.L_10:
        /*0040*/ 	.word	index@(_Z22convertFloatToDataTypePfS_i)
        /*0044*/ 	.word	0x00000000


	//----- nvinfo : EIATTR_REGCOUNT
	.align		4
.L_11:
        /*0048*/ 	.byte	0x04, 0x2f
        /*004a*/ 	.short	(.L_13 - .L_12)
	.align		4
.L_12:
        /*004c*/ 	.word	index@(_Z13matrixMultGPUPfS_S_iii)
        /*0050*/ 	.word	0x00000020


	//----- nvinfo : EIATTR_FRAME_SIZE
	.align		4
.L_13:
        /*0054*/ 	.byte	0x04, 0x11
        /*0056*/ 	.short	(.L_15 - .L_14)
	.align		4
.L_14:
        /*0058*/ 	.word	index@(_Z13matrixMultGPUPfS_S_iii)
        /*005c*/ 	.word	0x00000000


	//----- nvinfo : EIATTR_REGCOUNT
	.align		4
.L_15:
        /*0060*/ 	.byte	0x04, 0x2f
        /*0062*/ 	.short	(.L_17 - .L_16)
	.align		4
.L_16:
        /*0064*/ 	.word	index@(_Z10tiled_gemmPfS_S_iiiii)
        /*0068*/ 	.word	0x00000020


	//----- nvinfo : EIATTR_FRAME_SIZE
	.align		4
.L_17:
        /*006c*/ 	.byte	0x04, 0x11
        /*006e*/ 	.short	(.L_19 - .L_18)
	.align		4
.L_18:
        /*0070*/ 	.word	index@(_Z10tiled_gemmPfS_S_iiiii)
        /*0074*/ 	.word	0x00000000


	//----- nvinfo : EIATTR_REGCOUNT
	.align		4
.L_19:
        /*0078*/ 	.byte	0x04, 0x2f
        /*007a*/ 	.short	(.L_21 - .L_20)
	.align		4
.L_20:
        /*007c*/ 	.word	index@(_Z9wmma_gemmP6__halfS0_Pfiii)
        /*0080*/ 	.word	0x00000028


	//----- nvinfo : EIATTR_FRAME_SIZE
	.align		4
.L_21:
        /*0084*/ 	.byte	0x04, 0x11
        /*0086*/ 	.short	(.L_23 - .L_22)
	.align		4
.L_22:
        /*0088*/ 	.word	index@(_Z9wmma_gemmP6__halfS0_Pfiii)
        /*008c*/ 	.word	0x00000000


	//----- nvinfo : EIATTR_MIN_STACK_SIZE
	.align		4
.L_23:
        /*0090*/ 	.byte	0x04, 0x12
        /*0092*/ 	.short	(.L_25 - .L_24)
	.align		4
.L_24:
        /*0094*/ 	.word	index@(_Z9wmma_gemmP6__halfS0_Pfiii)
        /*0098*/ 	.word	0x00000000


	//----- nvinfo : EIATTR_MIN_STACK_SIZE
	.align		4
.L_25:
        /*009c*/ 	.byte	0x04, 0x12
        /*009e*/ 	.short	(.L_27 - .L_26)
	.align		4
.L_26:
        /*00a0*/ 	.word	index@(_Z10tiled_gemmPfS_S_iiiii)
        /*00a4*/ 	.word	0x00000000


	//----- nvinfo : EIATTR_MIN_STACK_SIZE
	.align		4
.L_27:
        /*00a8*/ 	.byte	0x04, 0x12
        /*00aa*/ 	.short	(.L_29 - .L_28)
	.align		4
.L_28:
        /*00ac*/ 	.word	index@(_Z13matrixMultGPUPfS_S_iii)
        /*00b0*/ 	.word	0x00000000


	//----- nvinfo : EIATTR_MIN_STACK_SIZE
	.align		4
.L_29:
        /*00b4*/ 	.byte	0x04, 0x12
        /*00b6*/ 	.short	(.L_31 - .L_30)
	.align		4
.L_30:
        /*00b8*/ 	.word	index@(_Z22convertFloatToDataTypePfS_i)
        /*00bc*/ 	.word	0x00000000


	//----- nvinfo : EIATTR_MIN_STACK_SIZE
	.align		4
.L_31:
        /*00c0*/ 	.byte	0x04, 0x12
        /*00c2*/ 	.short	(.L_33 - .L_32)
	.align		4
.L_32:
        /*00c4*/ 	.word	index@(_Z15convertFromHalfPfP6__halfi)
        /*00c8*/ 	.word	0x00000000


	//----- nvinfo : EIATTR_MIN_STACK_SIZE
	.align		4
.L_33:
        /*00cc*/ 	.byte	0x04, 0x12
        /*00ce*/ 	.short	(.L_35 - .L_34)
	.align		4
.L_34:
        /*00d0*/ 	.word	index@(_Z13convertToHalfP6__halfPfi)
        /*00d4*/ 	.word	0x00000000
.L_35:


//--------------------- .nv.compat                --------------------------
	.section	.nv.compat,"",@"SHT_CUDA_COMPAT_INFO"
	.align	4
        /*0000*/ 	.byte	0x02, 0x09, 0x00, 0x00, 0x02, 0x02, 0x01, 0x00, 0x02, 0x05, 0x05, 0x00, 0x03, 0x07, 0x01, 0x01
        /*0010*/ 	.byte	0x02, 0x03, 0x00, 0x00, 0x02, 0x06, 0x01, 0x00, 0x04, 0x0b, 0x08, 0x00, 0x09, 0x00, 0x00, 0x00
        /*0020*/ 	.byte	0x00, 0x00, 0x00, 0x00


//--------------------- .nv.info._Z9wmma_gemmP6__halfS0_Pfiii --------------------------
	.section	.nv.info._Z9wmma_gemmP6__halfS0_Pfiii,"",@"SHT_CUDA_INFO"
	.sectionflags	@""
	.align	4


	//----- nvinfo : EIATTR_CUDA_API_VERSION
	.align		4
        /*0000*/ 	.byte	0x04, 0x37
        /*0002*/ 	.short	(.L_37 - .L_36)
.L_36:
        /*0004*/ 	.word	0x00000082


	//----- nvinfo : EIATTR_KPARAM_INFO
	.align		4
.L_37:
        /*0008*/ 	.byte	0x04, 0x17
        /*000a*/ 	.short	(.L_39 - .L_38)
.L_38:
        /*000c*/ 	.word	0x00000000
        /*0010*/ 	.short	0x0005
        /*0012*/ 	.short	0x0020
        /*0014*/ 	.byte	0x00, 0xf0, 0x11, 0x00


	//----- nvinfo : EIATTR_KPARAM_INFO
	.align		4
.L_39:
        /*0018*/ 	.byte	0x04, 0x17
        /*001a*/ 	.short	(.L_41 - .L_40)
.L_40:
        /*001c*/ 	.word	0x00000000
        /*0020*/ 	.short	0x0004
        /*0022*/ 	.short	0x001c
        /*0024*/ 	.byte	0x00, 0xf0, 0x11, 0x00


	//----- nvinfo : EIATTR_KPARAM_INFO
	.align		4
.L_41:
        /*0028*/ 	.byte	0x04, 0x17
        /*002a*/ 	.short	(.L_43 - .L_42)
.L_42:
        /*002c*/ 	.word	0x00000000
        /*0030*/ 	.short	0x0003
        /*0032*/ 	.short	0x0018
        /*0034*/ 	.byte	0x00, 0xf0, 0x11, 0x00


	//----- nvinfo : EIATTR_KPARAM_INFO
	.align		4
.L_43:
        /*0038*/ 	.byte	0x04, 0x17
        /*003a*/ 	.short	(.L_45 - .L_44)
.L_44:
        /*003c*/ 	.word	0x00000000
        /*0040*/ 	.short	0x0002
        /*0042*/ 	.short	0x0010
        /*0044*/ 	.byte	0x00, 0xf5, 0x21, 0x00


	//----- nvinfo : EIATTR_KPARAM_INFO
	.align		4
.L_45:
        /*0048*/ 	.byte	0x04, 0x17
        /*004a*/ 	.short	(.L_47 - .L_46)
.L_46:
        /*004c*/ 	.word	0x00000000
        /*0050*/ 	.short	0x0001
        /*0052*/ 	.short	0x0008
        /*0054*/ 	.byte	0x00, 0xf5, 0x21, 0x00


	//----- nvinfo : EIATTR_KPARAM_INFO
	.align		4
.L_47:
        /*0058*/ 	.byte	0x04, 0x17
        /*005a*/ 	.short	(.L_49 - .L_48)
.L_48:
        /*005c*/ 	.word	0x00000000
        /*0060*/ 	.short	0x0000
        /*0062*/ 	.short	0x0000
        /*0064*/ 	.byte	0x00, 0xf5, 0x21, 0x00


	//----- nvinfo : EIATTR_SPARSE_MMA_MASK
	.align		4
.L_49:
        /*0068*/ 	.byte	0x03, 0x50
        /*006a*/ 	.short	0x0000


	//----- nvinfo : EIATTR_WMMA_USED
	.align		4
        /*006c*/ 	.byte	0x01, 0x2b
	.zero		2


	//----- nvinfo : EIATTR_MAXREG_COUNT
	.align		4
        /*0070*/ 	.byte	0x03, 0x1b
        /*0072*/ 	.short	0x00ff


	//----- nvinfo : EIATTR_MERCURY_ISA_VERSION
	.align		4
        /*0074*/ 	.byte	0x03, 0x5f
        /*0076*/ 	.short	0x0101


	//----- nvinfo : EIATTR_COOP_GROUP_MASK_REGIDS
	.align		4
        /*0078*/ 	.byte	0x04, 0x29
        /*007a*/ 	.short	(.L_51 - .L_50)


	//   ....[0]....
.L_50:
        /*007c*/ 	.word	0xffffffff


	//----- nvinfo : EIATTR_COOP_GROUP_INSTR_OFFSETS
	.align		4
.L_51:
        /*0080*/ 	.byte	0x04, 0x28
        /*0082*/ 	.short	(.L_53 - .L_52)


	//   ....[0]....
.L_52:
        /*0084*/ 	.word	0x000010f0


	//----- nvinfo : EIATTR_VRC_CTA_INIT_COUNT
	.align		4
.L_53:
        /*0088*/ 	.byte	0x02, 0x4a
	.zero		1
	.zero		1


	//----- nvinfo : EIATTR_EXIT_INSTR_OFFSETS
	.align		4
        /*008c*/ 	.byte	0x04, 0x1c
        /*008e*/ 	.short	(.L_55 - .L_54)


	//   ....[0]....
.L_54:
        /*0090*/ 	.word	0x000012c0


	//   ....[1]....
        /*0094*/ 	.word	0x00001460


	//----- nvinfo : EIATTR_CRS_STACK_SIZE
	.align		4
.L_55:
        /*0098*/ 	.byte	0x04, 0x1e
        /*009a*/ 	.short	(.L_57 - .L_56)
.L_56:
        /*009c*/ 	.word	0x00000000


	//----- nvinfo : EIATTR_CBANK_PARAM_SIZE
	.align		4
.L_57:
        /*00a0*/ 	.byte	0x03, 0x19
        /*00a2*/ 	.short	0x0024


	//----- nvinfo : EIATTR_PARAM_CBANK
	.align		4
        /*00a4*/ 	.byte	0x04, 0x0a
        /*00a6*/ 	.short	(.L_59 - .L_58)
	.align		4
.L_58:
        /*00a8*/ 	.word	index@(.nv.constant0._Z9wmma_gemmP6__halfS0_Pfiii)
        /*00ac*/ 	.short	0x0380
        /*00ae*/ 	.short	0x0024


	//----- nvinfo : EIATTR_SW_WAR
	.align		4
.L_59:
        /*00b0*/ 	.byte	0x04, 0x36
        /*00b2*/ 	.short	(.L_61 - .L_60)
.L_60:
        /*00b4*/ 	.word	0x00000008
.L_61:


//--------------------- .nv.info._Z10tiled_gemmPfS_S_iiiii --------------------------
	.section	.nv.info._Z10tiled_gemmPfS_S_iiiii,"",@"SHT_CUDA_INFO"
	.sectionflags	@""
	.align	4


	//----- nvinfo : EIATTR_CUDA_API_VERSION
	.align		4
        /*0000*/ 	.byte	0x04, 0x37
        /*0002*/ 	.short	(.L_63 - .L_62)
.L_62:
        /*0004*/ 	.word	0x00000082


	//----- nvinfo : EIATTR_KPARAM_INFO
	.align		4
.L_63:
        /*0008*/ 	.byte	0x04, 0x17
        /*000a*/ 	.short	(.L_65 - .L_64)
.L_64:
        /*000c*/ 	.word	0x00000000
        /*0010*/ 	.short	0x0007
        /*0012*/ 	.short	0x0028
        /*0014*/ 	.byte	0x00, 0xf0, 0x11, 0x00


	//----- nvinfo : EIATTR_KPARAM_INFO
	.align		4
.L_65:
        /*0018*/ 	.byte	0x04, 0x17
        /*001a*/ 	.short	(.L_67 - .L_66)
.L_66:
        /*001c*/ 	.word	0x00000000
        /*0020*/ 	.short	0x0006
        /*0022*/ 	.short	0x0024
        /*0024*/ 	.byte	0x00, 0xf0, 0x11, 0x00


	//----- nvinfo : EIATTR_KPARAM_INFO
	.align		4
.L_67:
        /*0028*/ 	.byte	0x04, 0x17
        /*002a*/ 	.short	(.L_69 - .L_68)
.L_68:
        /*002c*/ 	.word	0x00000000
        /*0030*/ 	.short	0x0005
        /*0032*/ 	.short	0x0020
        /*0034*/ 	.byte	0x00, 0xf0, 0x11, 0x00


	//----- nvinfo : EIATTR_KPARAM_INFO
	.align		4
.L_69:
        /*0038*/ 	.byte	0x04, 0x17
        /*003a*/ 	.short	(.L_71 - .L_70)
.L_70:
        /*003c*/ 	.word	0x00000000
        /*0040*/ 	.short	0x0004
        /*0042*/ 	.short	0x001c
        /*0044*/ 	.byte	0x00, 0xf0, 0x11, 0x00


	//----- nvinfo : EIATTR_KPARAM_INFO
	.align		4
.L_71:
        /*0048*/ 	.byte	0x04, 0x17
        /*004a*/ 	.short	(.L_73 - .L_72)
.L_72:
        /*004c*/ 	.word	0x00000000
        /*0050*/ 	.short	0x0003
        /*0052*/ 	.short	0x0018
        /*0054*/ 	.byte	0x00, 0xf0, 0x11, 0x00


	//----- nvinfo : EIATTR_KPARAM_INFO
	.align		4
.L_73:
        /*0058*/ 	.byte	0x04, 0x17
        /*005a*/ 	.short	(.L_75 - .L_74)
.L_74:
        /*005c*/ 	.word	0x00000000
        /*0060*/ 	.short	0x0002
        /*0062*/ 	.short	0x0010
        /*0064*/ 	.byte	0x00, 0xf5, 0x21, 0x00


	//----- nvinfo : EIATTR_KPARAM_INFO
	.align		4
.L_75:
        /*0068*/ 	.byte	0x04, 0x17
        /*006a*/ 	.short	(.L_77 - .L_76)
.L_76:
        /*006c*/ 	.word	0x00000000
        /*0070*/ 	.short	0x0001
        /*0072*/ 	.short	0x0008
        /*0074*/ 	.byte	0x00, 0xf5, 0x21, 0x00


	//----- nvinfo : EIATTR_KPARAM_INFO
	.align		4
.L_77:
        /*0078*/ 	.byte	0x04, 0x17
        /*007a*/ 	.short	(.L_79 - .L_78)
.L_78:
        /*007c*/ 	.word	0x00000000
        /*0080*/ 	.short	0x0000
        /*0082*/ 	.short	0x0000
        /*0084*/ 	.byte	0x00, 0xf5, 0x21, 0x00


	//----- nvinfo : EIATTR_SPARSE_MMA_MASK
	.align		4
.L_79:
        /*0088*/ 	.byte	0x03, 0x50
        /*008a*/ 	.short	0x0000


	//----- nvinfo : EIATTR_MAXREG_COUNT
	.align		4
        /*008c*/ 	.byte	0x03, 0x1b
        /*008e*/ 	.short	0x00ff


	//----- nvinfo : EIATTR_NUM_BARRIERS
	.align		4
        /*0090*/ 	.byte	0x02, 0x4c
        /*0092*/ 	.byte	0x01
	.zero		1


	//----- nvinfo : EIATTR_MERCURY_ISA_VERSION
	.align		4
        /*0094*/ 	.byte	0x03, 0x5f
        /*0096*/ 	.short	0x0101


	//----- nvinfo : EIATTR_VRC_CTA_INIT_COUNT
	.align		4
        /*0098*/ 	.byte	0x02, 0x4a
	.zero		1
	.zero		1


	//----- nvinfo : EIATTR_EXIT_INSTR_OFFSETS
	.align		4
        /*009c*/ 	.byte	0x04, 0x1c
        /*009e*/ 	.short	(.L_81 - .L_80)


	//   ....[0]....
.L_80:
        /*00a0*/ 	.word	0x00000b60


	//   ....[1]....
        /*00a4*/ 	.word	0x00000bb0


	//----- nvinfo : EIATTR_CBANK_PARAM_SIZE
	.align		4
.L_81:
        /*00a8*/ 	.byte	0x03, 0x19
        /*00aa*/ 	.short	0x002c


	//----- nvinfo : EIATTR_PARAM_CBANK
	.align		4
        /*00ac*/ 	.byte	0x04, 0x0a
        /*00ae*/ 	.short	(.L_83 - .L_82)
	.align		4
.L_82:
        /*00b0*/ 	.word	index@(.nv.constant0._Z10tiled_gemmPfS_S_iiiii)
        /*00b4*/ 	.short	0x0380
        /*00b6*/ 	.short	0x002c


	//----- nvinfo : EIATTR_SW_WAR
	.align		4
.L_83:
        /*00b8*/ 	.byte	0x04, 0x36
        /*00ba*/ 	.short	(.L_85 - .L_84)
.L_84:
        /*00bc*/ 	.word	0x00000008
.L_85:


//--------------------- .nv.info._Z13matrixMultGPUPfS_S_iii --------------------------
	.section	.nv.info._Z13matrixMultGPUPfS_S_iii,"",@"SHT_CUDA_INFO"
	.sectionflags	@""
	.align	4


	//----- nvinfo : EIATTR_CUDA_API_VERSION
	.align		4
        /*0000*/ 	.byte	0x04, 0x37
        /*0002*/ 	.short	(.L_87 - .L_86)
.L_86:
        /*0004*/ 	.word	0x00000082


	//----- nvinfo : EIATTR_KPARAM_INFO
	.align		4
.L_87:
        /*0008*/ 	.byte	0x04, 0x17
        /*000a*/ 	.short	(.L_89 - .L_88)
.L_88:
        /*000c*/ 	.word	0x00000000
        /*0010*/ 	.short	0x0005
        /*0012*/ 	.short	0x0020
        /*0014*/ 	.byte	0x00, 0xf0, 0x11, 0x00


	//----- nvinfo : EIATTR_KPARAM_INFO
	.align		4
.L_89:
        /*0018*/ 	.byte	0x04, 0x17
        /*001a*/ 	.short	(.L_91 - .L_90)
.L_90:
        /*001c*/ 	.word	0x00000000
        /*0020*/ 	.short	0x0004
        /*0022*/ 	.short	0x001c
        /*0024*/ 	.byte	0x00, 0xf0, 0x11, 0x00


	//----- nvinfo : EIATTR_KPARAM_INFO
	.align		4
.L_91:
        /*0028*/ 	.byte	0x04, 0x17
        /*002a*/ 	.short	(.L_93 - .L_92)
.L_92:
        /*002c*/ 	.word	0x00000000
        /*0030*/ 	.short	0x0003
        /*0032*/ 	.short	0x0018
        /*0034*/ 	.byte	0x00, 0xf0, 0x11, 0x00


	//----- nvinfo : EIATTR_KPARAM_INFO
	.align		4
.L_93:
        /*0038*/ 	.byte	0x04, 0x17
        /*003a*/ 	.short	(.L_95 - .L_94)
.L_94:
        /*003c*/ 	.word	0x00000000
        /*0040*/ 	.short	0x0002
        /*0042*/ 	.short	0x0010
        /*0044*/ 	.byte	0x00, 0xf5, 0x21, 0x00


	//----- nvinfo : EIATTR_KPARAM_INFO
	.align		4
.L_95:
        /*0048*/ 	.byte	0x04, 0x17
        /*004a*/ 	.short	(.L_97 - .L_96)
.L_96:
        /*004c*/ 	.word	0x00000000
        /*0050*/ 	.short	0x0001
        /*0052*/ 	.short	0x0008
        /*0054*/ 	.byte	0x00, 0xf5, 0x21, 0x00


	//----- nvinfo : EIATTR_KPARAM_INFO
	.align		4
.L_97:
        /*0058*/ 	.byte	0x04, 0x17
        /*005a*/ 	.short	(.L_99 - .L_98)
.L_98:
        /*005c*/ 	.word	0x00000000
        /*0060*/ 	.short	0x0000
        /*0062*/ 	.short	0x0000
        /*0064*/ 	.byte	0x00, 0xf5, 0x21, 0x00


	//----- nvinfo : EIATTR_SPARSE_MMA_MASK
	.align		4
.L_99:
        /*0068*/ 	.byte	0x03, 0x50
        /*006a*/ 	.short	0x0000


	//----- nvinfo : EIATTR_MAXREG_COUNT
	.align		4
        /*006c*/ 	.byte	0x03, 0x1b
        /*006e*/ 	.short	0x00ff


	//----- nvinfo : EIATTR_MERCURY_ISA_VERSION
	.align		4
        /*0070*/ 	.byte	0x03, 0x5f
        /*0072*/ 	.short	0x0101


	//----- nvinfo : EIATTR_VRC_CTA_INIT_COUNT
	.align		4
        /*0074*/ 	.byte	0x02, 0x4a
	.zero		1
	.zero		1


	//----- nvinfo : EIATTR_EXIT_INSTR_OFFSETS
	.align		4
        /*0078*/ 	.byte	0x04, 0x1c
        /*007a*/ 	.short	(.L_101 - .L_100)


	//   ....[0]....
.L_100:
        /*007c*/ 	.word	0x000000d0


	//   ....[1]....
        /*0080*/ 	.word	0x000008f0


	//----- nvinfo : EIATTR_CBANK_PARAM_SIZE
	.align		4
.L_101:
        /*0084*/ 	.byte	0x03, 0x19
        /*0086*/ 	.short	0x0024


	//----- nvinfo : EIATTR_PARAM_CBANK
	.align		4
        /*0088*/ 	.byte	0x04, 0x0a
        /*008a*/ 	.short	(.L_103 - .L_102)
	.align		4
.L_102:
        /*008c*/ 	.word	index@(.nv.constant0._Z13matrixMultGPUPfS_S_iii)
        /*0090*/ 	.short	0x0380
        /*0092*/ 	.short	0x0024


	//----- nvinfo : EIATTR_SW_WAR
	.align		4
.L_103:
        /*0094*/ 	.byte	0x04, 0x36
        /*0096*/ 	.short	(.L_105 - .L_104)
.L_104:
        /*0098*/ 	.word	0x00000008
.L_105:


//--------------------- .nv.info._Z22convertFloatToDataTypePfS_i --------------------------
	.section	.nv.info._Z22convertFloatToDataTypePfS_i,"",@"SHT_CUDA_INFO"
	.sectionflags	@""
	.align	4


	//----- nvinfo : EIATTR_CUDA_API_VERSION
	.align		4
        /*0000*/ 	.byte	0x04, 0x37
        /*0002*/ 	.short	(.L_107 - .L_106)
.L_106:
        /*0004*/ 	.word	0x00000082


	//----- nvinfo : EIATTR_KPARAM_INFO
	.align		4
.L_107:
        /*0008*/ 	.byte	0x04, 0x17
        /*000a*/ 	.short	(.L_109 - .L_108)
.L_108:
        /*000c*/ 	.word	0x00000000
        /*0010*/ 	.short	0x0002
        /*0012*/ 	.short	0x0010
        /*0014*/ 	.byte	0x00, 0xf0, 0x11, 0x00


	//----- nvinfo : EIATTR_KPARAM_INFO
	.align		4
.L_109:
        /*0018*/ 	.byte	0x04, 0x17
        /*001a*/ 	.short	(.L_111 - .L_110)
.L_110:
        /*001c*/ 	.word	0x00000000
        /*0020*/ 	.short	0x0001
        /*0022*/ 	.short	0x0008
        /*0024*/ 	.byte	0x00, 0xf5, 0x21, 0x00


	//----- nvinfo : EIATTR_KPARAM_INFO
	.align		4
.L_111:
        /*0028*/ 	.byte	0x04, 0x17
        /*002a*/ 	.short	(.L_113 - .L_112)
.L_112:
        /*002c*/ 	.word	0x00000000
        /*0030*/ 	.short	0x0000
        /*0032*/ 	.short	0x0000
        /*0034*/ 	.byte	0x00, 0xf5, 0x21, 0x00


	//----- nvinfo : EIATTR_SPARSE_MMA_MASK
	.align		4
.L_113:
        /*0038*/ 	.byte	0x03, 0x50
        /*003a*/ 	.short	0x0000


	//----- nvinfo : EIATTR_MAXREG_COUNT
	.align		4
        /*003c*/ 	.byte	0x03, 0x1b
        /*003e*/ 	.short	0x00ff


	//----- nvinfo : EIATTR_MERCURY_ISA_VERSION
	.align		4
        /*0040*/ 	.byte	0x03, 0x5f
        /*0042*/ 	.short	0x0101


	//----- nvinfo : EIATTR_VRC_CTA_INIT_COUNT
	.align		4
        /*0044*/ 	.byte	0x02, 0x4a
	.zero		1
	.zero		1


	//----- nvinfo : EIATTR_EXIT_INSTR_OFFSETS
	.align		4
        /*0048*/ 	.byte	0x04, 0x1c
        /*004a*/ 	.short	(.L_115 - .L_114)


	//   ....[0]....
.L_114:
        /*004c*/ 	.word	0x00000070


	//   ....[1]....
        /*0050*/ 	.word	0x000000f0


	//----- nvinfo : EIATTR_CBANK_PARAM_SIZE
	.align		4
.L_115:
        /*0054*/ 	.byte	0x03, 0x19
        /*0056*/ 	.short	0x0014


	//----- nvinfo : EIATTR_PARAM_CBANK
	.align		4
        /*0058*/ 	.byte	0x04, 0x0a
        /*005a*/ 	.short	(.L_117 - .L_116)
	.align		4
.L_116:
        /*005c*/ 	.word	index@(.nv.constant0._Z22convertFloatToDataTypePfS_i)
        /*0060*/ 	.short	0x0380
        /*0062*/ 	.short	0x0014


	//----- nvinfo : EIATTR_SW_WAR
	.align		4
.L_117:
        /*0064*/ 	.byte	0x04, 0x36
        /*0066*/ 	.short	(.L_119 - .L_118)
.L_118:
        /*0068*/ 	.word	0x00000008
.L_119:


//--------------------- .nv.info._Z15convertFromHalfPfP6__halfi --------------------------
	.section	.nv.info._Z15convertFromHalfPfP6__halfi,"",@"SHT_CUDA_INFO"
	.sectionflags	@""
	.align	4


	//----- nvinfo : EIATTR_CUDA_API_VERSION
	.align		4
        /*0000*/ 	.byte	0x04, 0x37
        /*0002*/ 	.short	(.L_121 - .L_120)
.L_120:
        /*0004*/ 	.word	0x00000082


	//----- nvinfo : EIATTR_KPARAM_INFO
	.align		4
.L_121:
        /*0008*/ 	.byte	0x04, 0x17
        /*000a*/ 	.short	(.L_123 - .L_122)
.L_122:
        /*000c*/ 	.word	0x00000000
        /*0010*/ 	.short	0x0002
        /*0012*/ 	.short	0x0010
        /*0014*/ 	.byte	0x00, 0xf0, 0x11, 0x00


	//----- nvinfo : EIATTR_KPARAM_INFO
	.align		4
.L_123:
        /*0018*/ 	.byte	0x04, 0x17
        /*001a*/ 	.short	(.L_125 - .L_124)
.L_124:
        /*001c*/ 	.word	0x00000000
        /*0020*/ 	.short	0x0001
        /*0022*/ 	.short	0x0008
        /*0024*/ 	.byte	0x00, 0xf5, 0x21, 0x00


	//----- nvinfo : EIATTR_KPARAM_INFO
	.align		4
.L_125:
        /*0028*/ 	.byte	0x04, 0x17
        /*002a*/ 	.short	(.L_127 - .L_126)
.L_126:
        /*002c*/ 	.word	0x00000000
        /*0030*/ 	.short	0x0000
        /*0032*/ 	.short	0x0000
        /*0034*/ 	.byte	0x00, 0xf5, 0x21, 0x00


	//----- nvinfo : EIATTR_SPARSE_MMA_MASK
	.align		4
.L_127:
        /*0038*/ 	.byte	0x03, 0x50
        /*003a*/ 	.short	0x0000


	//----- nvinfo : EIATTR_MAXREG_COUNT
	.align		4
        /*003c*/ 	.byte	0x03, 0x1b
        /*003e*/ 	.short	0x00ff


	//----- nvinfo : EIATTR_MERCURY_ISA_VERSION
	.align		4
        /*0040*/ 	.byte	0x03, 0x5f
        /*0042*/ 	.short	0x0101


	//----- nvinfo : EIATTR_VRC_CTA_INIT_COUNT
	.align		4
        /*0044*/ 	.byte	0x02, 0x4a
	.zero		1
	.zero		1


	//----- nvinfo : EIATTR_EXIT_INSTR_OFFSETS
	.align		4
        /*0048*/ 	.byte	0x04, 0x1c
        /*004a*/ 	.short	(.L_129 - .L_128)


	//   ....[0]....
.L_128:
        /*004c*/ 	.word	0x00000070


	//   ....[1]....
        /*0050*/ 	.word	0x00000100


	//----- nvinfo : EIATTR_CBANK_PARAM_SIZE
	.align		4
.L_129:
        /*0054*/ 	.byte	0x03, 0x19
        /*0056*/ 	.short	0x0014


	//----- nvinfo : EIATTR_PARAM_CBANK
	.align		4
        /*0058*/ 	.byte	0x04, 0x0a
        /*005a*/ 	.short	(.L_131 - .L_130)
	.align		4
.L_130:
        /*005c*/ 	.word	index@(.nv.constant0._Z15convertFromHalfPfP6__halfi)
        /*0060*/ 	.short	0x0380
        /*0062*/ 	.short	0x0014


	//----- nvinfo : EIATTR_SW_WAR
	.align		4
.L_131:
        /*0064*/ 	.byte	0x04, 0x36
        /*0066*/ 	.short	(.L_133 - .L_132)
.L_132:
        /*0068*/ 	.word	0x00000008
.L_133:


//--------------------- .nv.info._Z13convertToHalfP6__halfPfi --------------------------
	.section	.nv.info._Z13convertToHalfP6__halfPfi,"",@"SHT_CUDA_INFO"
	.sectionflags	@""
	.align	4


	//----- nvinfo : EIATTR_CUDA_API_VERSION
	.align		4
        /*0000*/ 	.byte	0x04, 0x37
        /*0002*/ 	.short	(.L_135 - .L_134)
.L_134:
        /*0004*/ 	.word	0x00000082


	//----- nvinfo : EIATTR_KPARAM_INFO
	.align		4
.L_135:
        /*0008*/ 	.byte	0x04, 0x17
        /*000a*/ 	.short	(.L_137 - .L_136)
.L_136:
        /*000c*/ 	.word	0x00000000
        /*0010*/ 	.short	0x0002
        /*0012*/ 	.short	0x0010
        /*0014*/ 	.byte	0x00, 0xf0, 0x11, 0x00


	//----- nvinfo : EIATTR_KPARAM_INFO
	.align		4
.L_137:
        /*0018*/ 	.byte	0x04, 0x17
        /*001a*/ 	.short	(.L_139 - .L_138)
.L_138:
        /*001c*/ 	.word	0x00000000
        /*0020*/ 	.short	0x0001
        /*0022*/ 	.short	0x0008
        /*0024*/ 	.byte	0x00, 0xf5, 0x21, 0x00


	//----- nvinfo : EIATTR_KPARAM_INFO
	.align		4
.L_139:
        /*0028*/ 	.byte	0x04, 0x17
        /*002a*/ 	.short	(.L_141 - .L_140)
.L_140:
        /*002c*/ 	.word	0x00000000
        /*0030*/ 	.short	0x0000
        /*0032*/ 	.short	0x0000
        /*0034*/ 	.byte	0x00, 0xf5, 0x21, 0x00


	//----- nvinfo : EIATTR_SPARSE_MMA_MASK
	.align		4
.L_141:
        /*0038*/ 	.byte	0x03, 0x50
        /*003a*/ 	.short	0x0000


	//----- nvinfo : EIATTR_MAXREG_COUNT
	.align		4
        /*003c*/ 	.byte	0x03, 0x1b
        /*003e*/ 	.short	0x00ff


	//----- nvinfo : EIATTR_MERCURY_ISA_VERSION
	.align		4
        /*0040*/ 	.byte	0x03, 0x5f
        /*0042*/ 	.short	0x0101


	//----- nvinfo : EIATTR_VRC_CTA_INIT_COUNT
	.align		4
        /*0044*/ 	.byte	0x02, 0x4a
	.zero		1
	.zero		1


	//----- nvinfo : EIATTR_EXIT_INSTR_OFFSETS
	.align		4
        /*0048*/ 	.byte	0x04, 0x1c
        /*004a*/ 	.short	(.L_143 - .L_142)


	//   ....[0]....
.L_142:
        /*004c*/ 	.word	0x00000070


	//   ....[1]....
        /*0050*/ 	.word	0x00000100


	//----- nvinfo : EIATTR_CBANK_PARAM_SIZE
	.align		4
.L_143:
        /*0054*/ 	.byte	0x03, 0x19
        /*0056*/ 	.short	0x0014


	//----- nvinfo : EIATTR_PARAM_CBANK
	.align		4
        /*0058*/ 	.byte	0x04, 0x0a
        /*005a*/ 	.short	(.L_145 - .L_144)
	.align		4
.L_144:
        /*005c*/ 	.word	index@(.nv.constant0._Z13convertToHalfP6__halfPfi)
        /*0060*/ 	.short	0x0380
        /*0062*/ 	.short	0x0014


	//----- nvinfo : EIATTR_SW_WAR
	.align		4
.L_145:
        /*0064*/ 	.byte	0x04, 0x36
        /*0066*/ 	.short	(.L_147 - .L_146)
.L_146:
        /*0068*/ 	.word	0x00000008
.L_147:


//--------------------- .nv.callgraph             --------------------------
	.section	.nv.callgraph,"",@"SHT_CUDA_CALLGRAPH"
	.align	4
	.sectionentsize	8
	.align		4
        /*0000*/ 	.word	0x00000000
	.align		4
        /*0004*/ 	.word	0xffffffff
	.align		4
        /*0008*/ 	.word	0x00000000
	.align		4
        /*000c*/ 	.word	0xfffffffe
	.align		4
        /*0010*/ 	.word	0x00000000
	.align		4
        /*0014*/ 	.word	0xfffffffd
	.align		4
        /*0018*/ 	.word	0x00000000
	.align		4
        /*001c*/ 	.word	0xfffffffc


//--------------------- .text._Z9wmma_gemmP6__halfS0_Pfiii --------------------------
	.section	.text._Z9wmma_gemmP6__halfS0_Pfiii,"ax",@progbits
	.align	128
        .global         _Z9wmma_gemmP6__halfS0_Pfiii
        .type           _Z9wmma_gemmP6__halfS0_Pfiii,@function
        .size           _Z9wmma_gemmP6__halfS0_Pfiii,(.L_x_34 - _Z9wmma_gemmP6__halfS0_Pfiii)
        .other          _Z9wmma_gemmP6__halfS0_Pfiii,@"STO_CUDA_ENTRY STV_DEFAULT"
_Z9wmma_gemmP6__halfS0_Pfiii:
.text._Z9wmma_gemmP6__halfS0_Pfiii:
[----:B------:R-:W-:Y:S01]  /*0000*/  LDC R1, c[0x0][0x37c] ;  /* 0x0000df00ff017b82 */ /* 0x000fe20000000800 */
[----:B------:R-:W0:Y:S01]  /*0010*/  S2R R2, SR_TID.Y ;  /* 0x0000000000027919 */ /* 0x000e220000002200 */
[----:B------:R-:W1:Y:S06]  /*0020*/  LDCU UR6, c[0x0][0x39c] ;  /* 0x00007380ff0677ac */ /* 0x000e6c0008000800 */
[----:B------:R-:W0:Y:S01]  /*0030*/  S2UR UR5, SR_CTAID.Y ;  /* 0x00000000000579c3 */ /* 0x000e220000002600 */
[----:B------:R-:W-:Y:S02]  /*0040*/  CS2R R14, SRZ ;  /* 0x00000000000e7805 */ /* 0x000fe4000001ff00 */
[----:B------:R-:W-:-:S02]  /*0050*/  CS2R R12, SRZ ;  /* 0x00000000000c7805 */ /* 0x000fc4000001ff00 */
[----:B------:R-:W-:Y:S02]  /*0060*/  CS2R R10, SRZ ;  /* 0x00000000000a7805 */ /* 0x000fe4000001ff00 */
[----:B------:R-:W-:Y:S01]  /*0070*/  CS2R R8, SRZ ;  /* 0x0000000000087805 */ /* 0x000fe2000001ff00 */
[----:B------:R-:W2:Y:S01]  /*0080*/  LDCU.64 UR8, c[0x0][0x358] ;  /* 0x00006b00ff0877ac */ /* 0x000ea20008000a00 */
[----:B------:R-:W0:Y:S08]  /*0090*/  LDC R3, c[0x0][0x364] ;  /* 0x0000d900ff037b82 */ /* 0x000e300000000800 */
[----:B------:R-:W3:Y:S01]  /*00a0*/  S2UR UR4, SR_CTAID.X ;  /* 0x00000000000479c3 */ /* 0x000ee20000002500 */
[----:B-1----:R-:W-:Y:S01]  /*00b0*/  UISETP.GE.AND UP0, UPT, UR6, 0x1, UPT ;  /* 0x000000010600788c */ /* 0x002fe2000bf06270 */
[----:B0-----:R-:W-:-:S04]  /*00c0*/  IMAD R24, R3, UR5, R2 ;  /* 0x0000000503187c24 */ /* 0x001fc8000f8e0202 */
[----:B------:R-:W-:Y:S01]  /*00d0*/  IMAD.SHL.U32 R24, R24, 0x10, RZ ;  /* 0x0000001018187824 */ /* 0x000fe200078e00ff */
[----:B---3--:R-:W-:-:S03]  /*00e0*/  USHF.L.U32 UR4, UR4, 0x4, URZ ;  /* 0x0000000404047899 */ /* 0x008fc600080006ff */
[----:B--2---:R-:W-:Y:S09]  /*00f0*/  BRA.U !UP0, `(.L_x_0) ;  /* 0x0000001108607547 */ /* 0x004ff2000b800000 */
[----:B------:R-:W0:Y:S01]  /*0100*/  S2R R7, SR_TID.X ;  /* 0x0000000000077919 */ /* 0x000e220000002100 */
[----:B------:R-:W1:Y:S01]  /*0110*/  S2UR UR7, SR_CgaCtaId ;  /* 0x00000000000779c3 */ /* 0x000e620000008800 */
[----:B------:R-:W-:Y:S01]  /*0120*/  UMOV UR5, 0x400 ;  /* 0x0000040000057882 */ /* 0x000fe20000000000 */
[----:B------:R-:W-:Y:S01]  /*0130*/  IMAD.MOV.U32 R5, RZ, RZ, RZ ;  /* 0x000000ffff057224 */ /* 0x000fe200078e00ff */
[----:B------:R-:W-:Y:S01]  /*0140*/  UIADD3 UR6, UPT, UPT, UR5, 0x800, URZ ;  /* 0x0000080005067890 */ /* 0x000fe2000fffe0ff */
[----:B------:R-:W-:Y:S01]  /*0150*/  IMAD.MOV.U32 R15, RZ, RZ, RZ ;  /* 0x000000ffff0f7224 */ /* 0x000fe200078e00ff */
[----:B-1----:R-:W-:Y:S02]  /*0160*/  ULEA UR5, UR7, UR5, 0x18 ;  /* 0x0000000507057291 */ /* 0x002fe4000f8ec0ff */
[----:B------:R-:W-:-:S04]  /*0170*/  ULEA UR6, UR7, UR6, 0x18 ;  /* 0x0000000607067291 */ /* 0x000fc8000f8ec0ff */
[----:B------:R-:W-:Y:S02]  /*0180*/  LEA R3, R2, UR5, 0x9 ;  /* 0x0000000502037c11 */ /* 0x000fe4000f8e48ff */
[C---:B0-----:R-:W-:Y:S02]  /*0190*/  VIMNMX.U32 R6, PT, PT, R7.reuse, 0xe0, !PT ;  /* 0x000000e007067848 */ /* 0x041fe40007fe0000 */
[----:B------:R-:W-:Y:S02]  /*01a0*/  LOP3.LUT R4, R7, 0xf, RZ, 0xc0, !PT ;  /* 0x0000000f07047812 */ /* 0x000fe400078ec0ff */
[----:B------:R-:W-:Y:S02]  /*01b0*/  IADD3 R6, PT, PT, R6, 0x1f, -R7 ;  /* 0x0000001f06067810 */ /* 0x000fe40007ffe807 */
[----:B------:R-:W-:Y:S02]  /*01c0*/  LEA R2, R2, UR6, 0x9 ;  /* 0x0000000602027c11 */ /* 0x000fe4000f8e48ff */
[----:B------:R-:W-:-:S04]  /*01d0*/  LEA.HI R0, R6, 0x1, RZ, 0x1b ;  /* 0x0000000106007811 */ /* 0x000fc800078fd8ff */
[----:B------:R-:W-:-:S07]  /*01e0*/  LOP3.LUT R0, R0, 0x3, RZ, 0xc0, !PT ;  /* 0x0000000300007812 */ /* 0x000fce00078ec0ff */
.L_x_15:
[----:B------:R-:W-:Y:S01]  /*01f0*/  ISETP.GT.U32.AND P0, PT, R7, 0xff, PT ;  /* 0x000000ff0700780c */ /* 0x000fe20003f04070 */
[----:B------:R-:W0:Y:S01]  /*0200*/  LDCU UR6, c[0x0][0x398] ;  /* 0x00007300ff0677ac */ /* 0x000e220008000800 */
[----:B------:R-:W-:Y:S11]  /*0210*/  BSSY.RECONVERGENT B0, `(.L_x_1) ;  /* 0x00000ec000007945 */ /* 0x000ff60003800200 */
[----:B------:R-:W-:Y:S05]  /*0220*/  @P0 BRA `(.L_x_2) ;  /* 0x0000000c00a80947 */ /* 0x000fea0003800000 */
[----:B------:R-:W-:Y:S01]  /*0230*/  ISETP.NE.AND P0, PT, R0, RZ, PT ;  /* 0x000000ff0000720c */ /* 0x000fe20003f05270 */
[----:B------:R-:W-:Y:S01]  /*0240*/  BSSY.RECONVERGENT B1, `(.L_x_3) ;  /* 0x0000030000017945 */ /* 0x000fe20003800200 */
[----:B------:R-:W-:-:S11]  /*0250*/  IMAD.MOV.U32 R23, RZ, RZ, R7 ;  /* 0x000000ffff177224 */ /* 0x000fd600078e0007 */
[----:B------:R-:W-:Y:S05]  /*0260*/  @!P0 BRA `(.L_x_4) ;  /* 0x0000000000b48947 */ /* 0x000fea0003800000 */
[----:B------:R-:W1:Y:S01]  /*0270*/  LDC.64 R16, c[0x0][0x398] ;  /* 0x0000e600ff107b82 */ /* 0x000e620000000a00 */
[----:B------:R-:W-:Y:S01]  /*0280*/  IMAD R18, R5, 0x10, R4 ;  /* 0x0000001005127824 */ /* 0x000fe200078e0204 */
[----:B------:R-:W-:-:S04]  /*0290*/  LEA.HI R19, R7, R24, RZ, 0x1c ;  /* 0x0000001807137211 */ /* 0x000fc800078fe0ff */
[----:B-1----:R-:W-:-:S04]  /*02a0*/  ISETP.GE.AND P0, PT, R18, R17, PT ;  /* 0x000000111200720c */ /* 0x002fc80003f06270 */
[----:B------:R-:W-:-:S13]  /*02b0*/  ISETP.LT.AND P1, PT, R19, R16, !P0 ;  /* 0x000000101300720c */ /* 0x000fda0004721270 */
[----:B------:R-:W1:Y:S01]  /*02c0*/  @P1 LDC.64 R20, c[0x0][0x380] ;  /* 0x0000e000ff141b82 */ /* 0x000e620000000a00 */
[----:B------:R-:W-:Y:S01]  /*02d0*/  @P1 IMAD R23, R19, R17, R18 ;  /* 0x0000001113171224 */ /* 0x000fe200078e0212 */
[----:B------:R-:W-:-:S03]  /*02e0*/  @!P1 PRMT R19, RZ, 0x7610, R19 ;  /* 0x00007610ff139816 */ /* 0x000fc60000000013 */
[----:B-1----:R-:W-:-:S05]  /*02f0*/  @P1 IMAD.WIDE.U32 R20, R23, 0x2, R20 ;  /* 0x0000000217141825 */ /* 0x002fca00078e0014 */
[----:B------:R-:W2:Y:S01]  /*0300*/  @P1 LDG.E.U16 R19, desc[UR8][R20.64] ;  /* 0x0000000814131981 */ /* 0x000ea2000c1e1500 */
[C---:B------:R-:W-:Y:S01]  /*0310*/  LOP3.LUT R22, R7.reuse, 0xf0, RZ, 0xc0, !PT ;  /* 0x000000f007167812 */ /* 0x040fe200078ec0ff */
[----:B------:R-:W-:Y:S01]  /*0320*/  VIADD R25, R7, 0x20 ;  /* 0x0000002007197836 */ /* 0x000fe20000000000 */
[----:B------:R-:W-:Y:S02]  /*0330*/  ISETP.NE.AND P1, PT, R0, 0x1, PT ;  /* 0x000000010000780c */ /* 0x000fe40003f25270 */
[----:B------:R-:W-:Y:S01]  /*0340*/  LOP3.LUT R22, R22, 0xf, R7, 0xf8, !PT ;  /* 0x0000000f16167812 */ /* 0x000fe200078ef807 */
[----:B------:R-:W-:-:S04]  /*0350*/  IMAD.MOV.U32 R23, RZ, RZ, R25 ;  /* 0x000000ffff177224 */ /* 0x000fc800078e0019 */
[----:B------:R-:W-:-:S05]  /*0360*/  IMAD R22, R22, 0x2, R3 ;  /* 0x0000000216167824 */ /* 0x000fca00078e0203 */
[----:B--2---:R1:W-:Y:S01]  /*0370*/  STS.U16 [R22], R19 ;  /* 0x0000001316007388 */ /* 0x0043e20000000400 */
[----:B------:R-:W-:Y:S05]  /*0380*/  @!P1 BRA `(.L_x_4) ;  /* 0x00000000006c9947 */ /* 0x000fea0003800000 */
[----:B-1----:R-:W-:-:S04]  /*0390*/  LEA.HI R19, R25, R24, RZ, 0x1c ;  /* 0x0000001819137211 */ /* 0x002fc800078fe0ff */
[----:B------:R-:W-:-:S13]  /*03a0*/  ISETP.LT.AND P1, PT, R19, R16, !P0 ;  /* 0x000000101300720c */ /* 0x000fda0004721270 */
[----:B------:R-:W1:Y:S01]  /*03b0*/  @P1 LDC.64 R20, c[0x0][0x380] ;  /* 0x0000e000ff141b82 */ /* 0x000e620000000a00 */
[----:B------:R-:W-:Y:S01]  /*03c0*/  @P1 IMAD R23, R19, R17, R18 ;  /* 0x0000001113171224 */ /* 0x000fe200078e0212 */
[----:B------:R-:W-:-:S03]  /*03d0*/  @!P1 PRMT R19, RZ, 0x7610, R19 ;  /* 0x00007610ff139816 */ /* 0x000fc60000000013 */
[----:B-1----:R-:W-:-:S05]  /*03e0*/  @P1 IMAD.WIDE.U32 R20, R23, 0x2, R20 ;  /* 0x0000000217141825 */ /* 0x002fca00078e0014 */
[----:B------:R-:W2:Y:S01]  /*03f0*/  @P1 LDG.E.U16 R19, desc[UR8][R20.64] ;  /* 0x0000000814131981 */ /* 0x000ea2000c1e1500 */
[----:B------:R-:W-:Y:S01]  /*0400*/  LOP3.LUT R22, R25, 0xf0, RZ, 0xc0, !PT ;  /* 0x000000f019167812 */ /* 0x000fe200078ec0ff */
[----:B------:R-:W-:Y:S01]  /*0410*/  VIADD R23, R7, 0x40 ;  /* 0x0000004007177836 */ /* 0x000fe20000000000 */
[----:B------:R-:W-:Y:S02]  /*0420*/  ISETP.NE.AND P1, PT, R0, 0x2, PT ;  /* 0x000000020000780c */ /* 0x000fe40003f25270 */
[----:B------:R-:W-:-:S05]  /*0430*/  LOP3.LUT R22, R22, 0xf, R7, 0xf8, !PT ;  /* 0x0000000f16167812 */ /* 0x000fca00078ef807 */
[----:B------:R-:W-:-:S05]  /*0440*/  IMAD R22, R22, 0x2, R3 ;  /* 0x0000000216167824 */ /* 0x000fca00078e0203 */
[----:B--2---:R2:W-:Y:S01]  /*0450*/  STS.U16 [R22], R19 ;  /* 0x0000001316007388 */ /* 0x0045e20000000400 */
[----:B------:R-:W-:Y:S05]  /*0460*/  @!P1 BRA `(.L_x_4) ;  /* 0x0000000000349947 */ /* 0x000fea0003800000 */
[C---:B------:R-:W-:Y:S02]  /*0470*/  LEA.HI R25, R23.reuse, R24, RZ, 0x1c ;  /* 0x0000001817197211 */ /* 0x040fe400078fe0ff */
[----:B------:R-:W-:Y:S01]  /*0480*/  LOP3.LUT R20, R23, 0xf0, RZ, 0xc0, !PT ;  /* 0x000000f017147812 */ /* 0x000fe200078ec0ff */
[----:B------:R-:W-:Y:S01]  /*0490*/  VIADD R23, R7, 0x60 ;  /* 0x0000006007177836 */ /* 0x000fe20000000000 */
[----:B------:R-:W-:Y:S02]  /*04a0*/  ISETP.LT.AND P0, PT, R25, R16, !P0 ;  /* 0x000000101900720c */ /* 0x000fe40004701270 */
[----:B------:R-:W-:-:S05]  /*04b0*/  LOP3.LUT R20, R20, 0xf, R7, 0xf8, !PT ;  /* 0x0000000f14147812 */ /* 0x000fca00078ef807 */
[----:B--2---:R-:W-:-:S06]  /*04c0*/  IMAD R19, R20, 0x2, R3 ;  /* 0x0000000214137824 */ /* 0x004fcc00078e0203 */
[----:B------:R3:W-:Y:S01]  /*04d0*/  @!P0 STS.U16 [R19], RZ ;  /* 0x000000ff13008388 */ /* 0x0007e20000000400 */
[----:B------:R-:W-:Y:S05]  /*04e0*/  @!P0 BRA `(.L_x_4) ;  /* 0x0000000000148947 */ /* 0x000fea0003800000 */
[----:B------:R-:W1:Y:S01]  /*04f0*/  LDC.64 R20, c[0x0][0x380] ;  /* 0x0000e000ff147b82 */ /* 0x000e620000000a00 */
[----:B------:R-:W-:-:S04]  /*0500*/  IMAD R17, R25, R17, R18 ;  /* 0x0000001119117224 */ /* 0x000fc800078e0212 */
[----:B-1----:R-:W-:-:S06]  /*0510*/  IMAD.WIDE.U32 R20, R17, 0x2, R20 ;  /* 0x0000000211147825 */ /* 0x002fcc00078e0014 */
[----:B------:R-:W2:Y:S04]  /*0520*/  LDG.E.U16 R20, desc[UR8][R20.64] ;  /* 0x0000000814147981 */ /* 0x000ea8000c1e1500 */
[----:B--2---:R4:W-:Y:S02]  /*0530*/  STS.U16 [R19], R20 ;  /* 0x0000001413007388 */ /* 0x0049e40000000400 */
.L_x_4:
[----:B0-----:R-:W-:Y:S05]  /*0540*/  BSYNC.RECONVERGENT B1 ;  /* 0x0000000000017941 */ /* 0x001fea0003800200 */
.L_x_3:
[----:B------:R-:W-:Y:S01]  /*0550*/  ISETP.GE.U32.AND P0, PT, R6, 0x60, PT ;  /* 0x000000600600780c */ /* 0x000fe20003f06070 */
[----:B------:R-:W-:Y:S01]  /*0560*/  BSSY.RECONVERGENT B1, `(.L_x_5) ;  /* 0x0000047000017945 */ /* 0x000fe20003800200 */
[----:B------:R-:W-:-:S11]  /*0570*/  ISETP.NE.AND P1, PT, R0, RZ, PT ;  /* 0x000000ff0000720c */ /* 0x000fd60003f25270 */
[----:B------:R-:W-:Y:S05]  /*0580*/  @!P0 BRA `(.L_x_6) ;  /* 0x0000000400108947 */ /* 0x000fea0003800000 */
[----:B------:R-:W0:Y:S01]  /*0590*/  LDCU UR5, c[0x0][0x39c] ;  /* 0x00007380ff0577ac */ /* 0x000e220008000800 */
[C---:B------:R-:W-:Y:S01]  /*05a0*/  VIADD R31, R23.reuse, 0x60 ;  /* 0x00000060171f7836 */ /* 0x040fe20000000000 */
[CC--:B------:R-:W-:Y:S01]  /*05b0*/  LEA.HI R35, R23.reuse, R24.reuse, RZ, 0x1c ;  /* 0x0000001817237211 */ /* 0x0c0fe200078fe0ff */
[C---:B-1234-:R-:W-:Y:S02]  /*05c0*/  VIADD R19, R23.reuse, 0x40 ;  /* 0x0000004017137836 */ /* 0x05efe40000000000 */
[----:B------:R-:W-:Y:S01]  /*05d0*/  VIADD R25, R23, 0x20 ;  /* 0x0000002017197836 */ /* 0x000fe20000000000 */
[-C--:B------:R-:W-:Y:S01]  /*05e0*/  LEA.HI R31, R31, R24.reuse, RZ, 0x1c ;  /* 0x000000181f1f7211 */ /* 0x080fe200078fe0ff */
[----:B------:R-:W-:Y:S01]  /*05f0*/  IMAD R16, R5, 0x10, R4 ;  /* 0x0000001005107824 */ /* 0x000fe200078e0204 */
[-C--:B------:R-:W-:Y:S01]  /*0600*/  LEA.HI R19, R19, R24.reuse, RZ, 0x1c ;  /* 0x0000001813137211 */ /* 0x080fe200078fe0ff */
[----:B------:R-:W-:Y:S01]  /*0610*/  VIADD R30, R23, 0xffffff80 ;  /* 0xffffff80171e7836 */ /* 0x000fe20000000000 */
[----:B------:R-:W-:-:S02]  /*0620*/  LEA.HI R25, R25, R24, RZ, 0x1c ;  /* 0x0000001819197211 */ /* 0x000fc400078fe0ff */
[----:B0-----:R-:W-:Y:S01]  /*0630*/  ISETP.GE.AND P2, PT, R16, UR5, PT ;  /* 0x0000000510007c0c */ /* 0x001fe2000bf46270 */
[--C-:B------:R-:W-:Y:S02]  /*0640*/  IMAD R28, R35, UR5, R16.reuse ;  /* 0x00000005231c7c24 */ /* 0x100fe4000f8e0210 */
[--C-:B------:R-:W-:Y:S02]  /*0650*/  IMAD R37, R31, UR5, R16.reuse ;  /* 0x000000051f257c24 */ /* 0x100fe4000f8e0210 */
[--C-:B------:R-:W-:Y:S02]  /*0660*/  IMAD R29, R19, UR5, R16.reuse ;  /* 0x00000005131d7c24 */ /* 0x100fe4000f8e0210 */
[----:B------:R-:W-:-:S07]  /*0670*/  IMAD R33, R25, UR5, R16 ;  /* 0x0000000519217c24 */ /* 0x000fce000f8e0210 */
.L_x_7:
[----:B------:R-:W0:Y:S01]  /*0680*/  LDC R18, c[0x0][0x39c] ;  /* 0x0000e700ff127b82 */ /* 0x000e220000000800 */
[----:B------:R-:W-:-:S13]  /*0690*/  ISETP.GE.OR P3, PT, R35, UR6, P2 ;  /* 0x0000000623007c0c */ /* 0x000fda0009766670 */
[----:B------:R-:W1:Y:S01]  /*06a0*/  @!P3 LDC.64 R20, c[0x0][0x380] ;  /* 0x0000e000ff14bb82 */ /* 0x000e620000000a00 */
[----:B0-----:R-:W-:-:S04]  /*06b0*/  ISETP.GE.AND P0, PT, R16, R18, PT ;  /* 0x000000121000720c */ /* 0x001fc80003f06270 */
[----:B------:R-:W-:Y:S02]  /*06c0*/  ISETP.LT.AND P4, PT, R25, UR6, !P0 ;  /* 0x0000000619007c0c */ /* 0x000fe4000c781270 */
[----:B------:R-:W-:Y:S02]  /*06d0*/  ISETP.LT.AND P5, PT, R19, UR6, !P0 ;  /* 0x0000000613007c0c */ /* 0x000fe4000c7a1270 */
[----:B------:R-:W-:Y:S01]  /*06e0*/  ISETP.LT.AND P0, PT, R31, UR6, !P0 ;  /* 0x000000061f007c0c */ /* 0x000fe2000c701270 */
[----:B-1----:R-:W-:-:S08]  /*06f0*/  @!P3 IMAD.WIDE.U32 R20, R28, 0x2, R20 ;  /* 0x000000021c14b825 */ /* 0x002fd000078e0014 */
[----:B------:R-:W0:Y:S01]  /*0700*/  @P4 LDC.64 R22, c[0x0][0x380] ;  /* 0x0000e000ff164b82 */ /* 0x000e220000000a00 */
[----:B------:R1:W2:Y:S07]  /*0710*/  @!P3 LDG.E.U16 R17, desc[UR8][R20.64] ;  /* 0x000000081411b981 */ /* 0x0002ae000c1e1500 */
[----:B------:R-:W3:Y:S08]  /*0720*/  @P0 LDC.64 R26, c[0x0][0x380] ;  /* 0x0000e000ff1a0b82 */ /* 0x000ef00000000a00 */
[----:B-1----:R-:W1:Y:S01]  /*0730*/  @P5 LDC.64 R20, c[0x0][0x380] ;  /* 0x0000e000ff145b82 */ /* 0x002e620000000a00 */
[----:B0-----:R-:W-:-:S06]  /*0740*/  @P4 IMAD.WIDE.U32 R22, R33, 0x2, R22 ;  /* 0x0000000221164825 */ /* 0x001fcc00078e0016 */
[----:B------:R0:W4:Y:S01]  /*0750*/  @P4 LDG.E.U16 R22, desc[UR8][R22.64] ;  /* 0x0000000816164981 */ /* 0x000122000c1e1500 */
[----:B---3--:R-:W-:-:S06]  /*0760*/  @P0 IMAD.WIDE.U32 R26, R37, 0x2, R26 ;  /* 0x00000002251a0825 */ /* 0x008fcc00078e001a */
[----:B------:R-:W3:Y:S01]  /*0770*/  @P0 LDG.E.U16 R26, desc[UR8][R26.64] ;  /* 0x000000081a1a0981 */ /* 0x000ee2000c1e1500 */
[----:B-1----:R-:W-:-:S05]  /*0780*/  @P5 IMAD.WIDE.U32 R20, R29, 0x2, R20 ;  /* 0x000000021d145825 */ /* 0x002fca00078e0014 */
[----:B------:R1:W5:Y:S01]  /*0790*/  @P5 LDG.E.U16 R32, desc[UR8][R20.64] ;  /* 0x0000000814205981 */ /* 0x000362000c1e1500 */
[----:B------:R-:W-:-:S05]  /*07a0*/  VIADD R34, R30, 0x80 ;  /* 0x000000801e227836 */ /* 0x000fca0000000000 */
[----:B------:R-:W-:Y:S01]  /*07b0*/  LOP3.LUT R36, R34, 0xf0, RZ, 0xc0, !PT ;  /* 0x000000f022247812 */ /* 0x000fe200078ec0ff */
[----:B0-----:R-:W-:-:S03]  /*07c0*/  VIADD R23, R30, 0xa0 ;  /* 0x000000a01e177836 */ /* 0x001fc60000000000 */
[----:B------:R-:W-:Y:S01]  /*07d0*/  LOP3.LUT R36, R36, 0xf, R7, 0xf8, !PT ;  /* 0x0000000f24247812 */ /* 0x000fe200078ef807 */
[C---:B-1----:R-:W-:Y:S01]  /*07e0*/  VIADD R20, R30.reuse, 0xc0 ;  /* 0x000000c01e147836 */ /* 0x042fe20000000000 */
[----:B------:R-:W-:Y:S01]  /*07f0*/  LOP3.LUT R23, R23, 0xf0, RZ, 0xc0, !PT ;  /* 0x000000f017177812 */ /* 0x000fe200078ec0ff */
[----:B------:R-:W-:Y:S02]  /*0800*/  VIADD R21, R30, 0xe0 ;  /* 0x000000e01e157836 */ /* 0x000fe40000000000 */
[----:B------:R-:W-:Y:S01]  /*0810*/  IMAD R36, R36, 0x2, R3 ;  /* 0x0000000224247824 */ /* 0x000fe200078e0203 */
[----:B------:R-:W-:Y:S02]  /*0820*/  LOP3.LUT R20, R20, 0xf0, RZ, 0xc0, !PT ;  /* 0x000000f014147812 */ /* 0x000fe400078ec0ff */
[--C-:B------:R-:W-:Y:S02]  /*0830*/  LOP3.LUT R23, R23, 0xf, R7.reuse, 0xf8, !PT ;  /* 0x0000000f17177812 */ /* 0x100fe400078ef807 */
[----:B------:R-:W-:-:S03]  /*0840*/  LOP3.LUT R20, R20, 0xf, R7, 0xf8, !PT ;  /* 0x0000000f14147812 */ /* 0x000fc600078ef807 */
[----:B------:R-:W-:Y:S02]  /*0850*/  IMAD R23, R23, 0x2, R3 ;  /* 0x0000000217177824 */ /* 0x000fe400078e0203 */
[C---:B------:R-:W-:Y:S02]  /*0860*/  IMAD R28, R18.reuse, 0x8, R28 ;  /* 0x00000008121c7824 */ /* 0x040fe400078e021c */
[C---:B------:R-:W-:Y:S02]  /*0870*/  IMAD R33, R18.reuse, 0x8, R33 ;  /* 0x0000000812217824 */ /* 0x040fe400078e0221 */
[C---:B------:R-:W-:Y:S02]  /*0880*/  IMAD R29, R18.reuse, 0x8, R29 ;  /* 0x00000008121d7824 */ /* 0x040fe400078e021d */
[----:B------:R-:W-:Y:S02]  /*0890*/  IMAD R37, R18, 0x8, R37 ;  /* 0x0000000812257824 */ /* 0x000fe400078e0225 */
[----:B------:R-:W-:-:S02]  /*08a0*/  VIADD R35, R35, 0x8 ;  /* 0x0000000823237836 */ /* 0x000fc40000000000 */
[----:B------:R-:W-:Y:S02]  /*08b0*/  VIADD R31, R31, 0x8 ;  /* 0x000000081f1f7836 */ /* 0x000fe40000000000 */
[----:B------:R-:W-:Y:S02]  /*08c0*/  VIADD R19, R19, 0x8 ;  /* 0x0000000813137836 */ /* 0x000fe40000000000 */
[----:B------:R-:W-:Y:S01]  /*08d0*/  VIADD R25, R25, 0x8 ;  /* 0x0000000819197836 */ /* 0x000fe20000000000 */
[----:B--2---:R0:W-:Y:S02]  /*08e0*/  @!P3 STS.U16 [R36], R17 ;  /* 0x000000112400b388 */ /* 0x0041e40000000400 */
[----:B0-----:R-:W-:-:S04]  /*08f0*/  LOP3.LUT R17, R21, 0xf0, RZ, 0xc0, !PT ;  /* 0x000000f015117812 */ /* 0x001fc800078ec0ff */
[----:B------:R-:W-:Y:S01]  /*0900*/  LOP3.LUT R21, R17, 0xf, R7, 0xf8, !PT ;  /* 0x0000000f11157812 */ /* 0x000fe200078ef807 */
[--C-:B------:R-:W-:Y:S01]  /*0910*/  IMAD R17, R20, 0x2, R3.reuse ;  /* 0x0000000214117824 */ /* 0x100fe200078e0203 */
[----:B------:R0:W-:Y:S03]  /*0920*/  @P3 STS.U16 [R36], RZ ;  /* 0x000000ff24003388 */ /* 0x0001e60000000400 */
[----:B------:R-:W-:Y:S01]  /*0930*/  IMAD R21, R21, 0x2, R3 ;  /* 0x0000000215157824 */ /* 0x000fe200078e0203 */
[----:B------:R0:W-:Y:S04]  /*0940*/  @!P4 STS.U16 [R23], RZ ;  /* 0x000000ff1700c388 */ /* 0x0001e80000000400 */
[----:B----4-:R0:W-:Y:S04]  /*0950*/  @P4 STS.U16 [R23], R22 ;  /* 0x0000001617004388 */ /* 0x0101e80000000400 */
[----:B------:R0:W-:Y:S04]  /*0960*/  @!P5 STS.U16 [R17], RZ ;  /* 0x000000ff1100d388 */ /* 0x0001e80000000400 */
[----:B-----5:R0:W-:Y:S04]  /*0970*/  @P5 STS.U16 [R17], R32 ;  /* 0x0000002011005388 */ /* 0x0201e80000000400 */
[----:B------:R0:W-:Y:S04]  /*0980*/  @!P0 STS.U16 [R21], RZ ;  /* 0x000000ff15008388 */ /* 0x0001e80000000400 */
[----:B---3--:R0:W-:Y:S01]  /*0990*/  @P0 STS.U16 [R21], R26 ;  /* 0x0000001a15000388 */ /* 0x0081e20000000400 */
[----:B------:R-:W-:Y:S01]  /*09a0*/  ISETP.GE.U32.AND P0, PT, R34, R30, PT ;  /* 0x0000001e2200720c */ /* 0x000fe20003f06070 */
[----:B------:R-:W-:-:S12]  /*09b0*/  IMAD.MOV.U32 R30, RZ, RZ, R34 ;  /* 0x000000ffff1e7224 */ /* 0x000fd800078e0022 */
[----:B0-----:R-:W-:Y:S05]  /*09c0*/  @!P0 BRA `(.L_x_7) ;  /* 0xfffffffc002c8947 */ /* 0x001fea000383ffff */
.L_x_6:
[----:B------:R-:W-:Y:S05]  /*09d0*/  BSYNC.RECONVERGENT B1 ;  /* 0x0000000000017941 */ /* 0x000fea0003800200 */
.L_x_5:
[----:B------:R-:W-:Y:S01]  /*09e0*/  IMAD.SHL.U32 R28, R7, 0x10, RZ ;  /* 0x00000010071c7824 */ /* 0x000fe200078e00ff */
[----:B------:R-:W-:Y:S01]  /*09f0*/  BSSY.RECONVERGENT B1, `(.L_x_8) ;  /* 0x0000038000017945 */ /* 0x000fe20003800200 */
[----:B------:R-:W-:Y:S02]  /*0a00*/  VIADD R25, R4, UR4 ;  /* 0x0000000404197c36 */ /* 0x000fe40008000000 */
[----:B------:R-:W-:Y:S01]  /*0a10*/  IMAD.SHL.U32 R26, R5, 0x10, RZ ;  /* 0x00000010051a7824 */ /* 0x000fe200078e00ff */
[----:B------:R-:W-:Y:S01]  /*0a20*/  LOP3.LUT R28, R28, 0xf0, RZ, 0xc0, !PT ;  /* 0x000000f01c1c7812 */ /* 0x000fe200078ec0ff */
[----:B------:R-:W-:Y:S01]  /*0a30*/  IMAD.MOV.U32 R27, RZ, RZ, R7 ;  /* 0x000000ffff1b7224 */ /* 0x000fe200078e0007 */
[----:B------:R-:W-:Y:S06]  /*0a40*/  @!P1 BRA `(.L_x_9) ;  /* 0x0000000000c89947 */ /* 0x000fec0003800000 */
[----:B------:R-:W0:Y:S01]  /*0a50*/  LDC R18, c[0x0][0x3a0] ;  /* 0x0000e800ff127b82 */ /* 0x000e220000000800 */
[C---:B----4-:R-:W-:Y:S01]  /*0a60*/  LEA.HI R20, R7.reuse, R26, RZ, 0x1c ;  /* 0x0000001a07147211 */ /* 0x050fe200078fe0ff */
[----:B------:R-:W-:Y:S01]  /*0a70*/  BSSY.RECONVERGENT B2, `(.L_x_10) ;  /* 0x000000c000027945 */ /* 0x000fe20003800200 */
[----:B------:R-:W-:-:S05]  /*0a80*/  LEA.HI R17, R7, R28, RZ, 0x1c ;  /* 0x0000001c07117211 */ /* 0x000fca00078fe0ff */
[----:B-123--:R-:W1:Y:S01]  /*0a90*/  LDC R19, c[0x0][0x39c] ;  /* 0x0000e700ff137b82 */ /* 0x00ee620000000800 */
[----:B------:R-:W-:Y:S01]  /*0aa0*/  IMAD R23, R17, 0x2, R2 ;  /* 0x0000000211177824 */ /* 0x000fe200078e0202 */
[----:B0-----:R-:W-:-:S04]  /*0ab0*/  ISETP.GE.AND P0, PT, R25, R18, PT ;  /* 0x000000121900720c */ /* 0x001fc80003f06270 */
[----:B-1----:R-:W-:-:S13]  /*0ac0*/  ISETP.LT.AND P1, PT, R20, R19, !P0 ;  /* 0x000000131400720c */ /* 0x002fda0004721270 */
[----:B------:R-:W-:Y:S01]  /*0ad0*/  @!P1 PRMT R16, RZ, 0x7610, R16 ;  /* 0x00007610ff109816 */ /* 0x000fe20000000010 */
[----:B------:R-:W-:Y:S06]  /*0ae0*/  @!P1 BRA `(.L_x_11) ;  /* 0x0000000000109947 */ /* 0x000fec0003800000 */
[----:B------:R-:W0:Y:S01]  /*0af0*/  LDC.64 R16, c[0x0][0x388] ;  /* 0x0000e200ff107b82 */ /* 0x000e220000000a00 */
[----:B------:R-:W-:-:S04]  /*0b00*/  IMAD R21, R20, R18, R25 ;  /* 0x0000001214157224 */ /* 0x000fc800078e0219 */
[----:B0-----:R-:W-:-:S06]  /*0b10*/  IMAD.WIDE R16, R21, 0x2, R16 ;  /* 0x0000000215107825 */ /* 0x001fcc00078e0210 */
[----:B------:R0:W5:Y:S02]  /*0b20*/  LDG.E.U16 R16, desc[UR8][R16.64] ;  /* 0x0000000810107981 */ /* 0x000164000c1e1500 */
.L_x_11:
[----:B------:R-:W-:Y:S05]  /*0b30*/  BSYNC.RECONVERGENT B2 ;  /* 0x0000000000027941 */ /* 0x000fea0003800200 */
.L_x_10:
[----:B-----5:R1:W-:Y:S01]  /*0b40*/  STS.U16 [R23], R16 ;  /* 0x0000001017007388 */ /* 0x0203e20000000400 */
[----:B------:R-:W-:Y:S01]  /*0b50*/  ISETP.NE.AND P1, PT, R0, 0x1, PT ;  /* 0x000000010000780c */ /* 0x000fe20003f25270 */
[----:B------:R-:W-:-:S12]  /*0b60*/  VIADD R27, R7, 0x20 ;  /* 0x00000020071b7836 */ /* 0x000fd80000000000 */
[----:B-1----:R-:W-:Y:S05]  /*0b70*/  @!P1 BRA `(.L_x_9) ;  /* 0x00000000007c9947 */ /* 0x002fea0003800000 */
[C---:B------:R-:W-:Y:S01]  /*0b80*/  LEA.HI R20, R27.reuse, R26, RZ, 0x1c ;  /* 0x0000001a1b147211 */ /* 0x040fe200078fe0ff */
[----:B------:R-:W-:Y:S01]  /*0b90*/  BSSY.RECONVERGENT B2, `(.L_x_12) ;  /* 0x000000a000027945 */ /* 0x000fe20003800200 */
[----:B0-----:R-:W-:Y:S02]  /*0ba0*/  LEA.HI R17, R27, R28, RZ, 0x1c ;  /* 0x0000001c1b117211 */ /* 0x001fe400078fe0ff */
[----:B------:R-:W-:-:S03]  /*0bb0*/  ISETP.LT.AND P1, PT, R20, R19, !P0 ;  /* 0x000000131400720c */ /* 0x000fc60004721270 */
[----:B------:R-:W-:-:S10]  /*0bc0*/  IMAD R23, R17, 0x2, R2 ;  /* 0x0000000211177824 */ /* 0x000fd400078e0202 */
[----:B------:R-:W-:Y:S01]  /*0bd0*/  @!P1 PRMT R16, RZ, 0x7610, R16 ;  /* 0x00007610ff109816 */ /* 0x000fe20000000010 */
[----:B------:R-:W-:Y:S06]  /*0be0*/  @!P1 BRA `(.L_x_13) ;  /* 0x0000000000109947 */ /* 0x000fec0003800000 */
[----:B------:R-:W0:Y:S01]  /*0bf0*/  LDC.64 R16, c[0x0][0x388] ;  /* 0x0000e200ff107b82 */ /* 0x000e220000000a00 */
[----:B------:R-:W-:-:S04]  /*0c00*/  IMAD R21, R20, R18, R25 ;  /* 0x0000001214157224 */ /* 0x000fc800078e0219 */
[----:B0-----:R-:W-:-:S06]  /*0c10*/  IMAD.WIDE R16, R21, 0x2, R16 ;  /* 0x0000000215107825 */ /* 0x001fcc00078e0210 */
[----:B------:R0:W5:Y:S02]  /*0c20*/  LDG.E.U16 R16, desc[UR8][R16.64] ;  /* 0x0000000810107981 */ /* 0x000164000c1e1500 */
.L_x_13:
[----:B------:R-:W-:Y:S05]  /*0c30*/  BSYNC.RECONVERGENT B2 ;  /* 0x0000000000027941 */ /* 0x000fea0003800200 */
.L_x_12:
[----:B-----5:R1:W-:Y:S01]  /*0c40*/  STS.U16 [R23], R16 ;  /* 0x0000001017007388 */ /* 0x0203e20000000400 */
[----:B------:R-:W-:Y:S01]  /*0c50*/  ISETP.NE.AND P1, PT, R0, 0x2, PT ;  /* 0x000000020000780c */ /* 0x000fe20003f25270 */
[----:B------:R-:W-:-:S04]  /*0c60*/  VIADD R21, R7, 0x40 ;  /* 0x0000004007157836 */ /* 0x000fc80000000000 */
[----:B------:R-:W-:-:S08]  /*0c70*/  IMAD.MOV.U32 R27, RZ, RZ, R21 ;  /* 0x000000ffff1b7224 */ /* 0x000fd000078e0015 */
[----:B-1----:R-:W-:Y:S05]  /*0c80*/  @!P1 BRA `(.L_x_9) ;  /* 0x0000000000389947 */ /* 0x002fea0003800000 */
[----:B------:R-:W-:Y:S01]  /*0c90*/  LEA.HI R20, R21, R26, RZ, 0x1c ;  /* 0x0000001a15147211 */ /* 0x000fe200078fe0ff */
[----:B------:R-:W-:-:S03]  /*0ca0*/  VIADD R27, R7, 0x60 ;  /* 0x00000060071b7836 */ /* 0x000fc60000000000 */
[----:B------:R-:W-:-:S13]  /*0cb0*/  ISETP.LT.AND P0, PT, R20, R19, !P0 ;  /* 0x000000131400720c */ /* 0x000fda0004701270 */
[----:B0-----:R-:W-:-:S05]  /*0cc0*/  @!P0 LEA.HI R17, R21, R28, RZ, 0x1c ;  /* 0x0000001c15118211 */ /* 0x001fca00078fe0ff */
[----:B------:R-:W-:-:S05]  /*0cd0*/  @!P0 IMAD R17, R17, 0x2, R2 ;  /* 0x0000000211118824 */ /* 0x000fca00078e0202 */
[----:B------:R0:W-:Y:S01]  /*0ce0*/  @!P0 STS.U16 [R17], RZ ;  /* 0x000000ff11008388 */ /* 0x0001e20000000400 */
[----:B------:R-:W-:Y:S05]  /*0cf0*/  @!P0 BRA `(.L_x_9) ;  /* 0x00000000001c8947 */ /* 0x000fea0003800000 */
[----:B0-----:R-:W0:Y:S01]  /*0d00*/  LDC.64 R16, c[0x0][0x388] ;  /* 0x0000e200ff107b82 */ /* 0x001e220000000a00 */
[----:B------:R-:W-:-:S04]  /*0d10*/  IMAD R19, R20, R18, R25 ;  /* 0x0000001214137224 */ /* 0x000fc800078e0219 */
[----:B0-----:R-:W-:-:S06]  /*0d20*/  IMAD.WIDE R16, R19, 0x2, R16 ;  /* 0x0000000213107825 */ /* 0x001fcc00078e0210 */
[----:B------:R-:W2:Y:S01]  /*0d30*/  LDG.E.U16 R16, desc[UR8][R16.64] ;  /* 0x0000000810107981 */ /* 0x000ea2000c1e1500 */
[----:B------:R-:W-:-:S05]  /*0d40*/  LEA.HI R19, R21, R28, RZ, 0x1c ;  /* 0x0000001c15137211 */ /* 0x000fca00078fe0ff */
[----:B------:R-:W-:-:S05]  /*0d50*/  IMAD R19, R19, 0x2, R2 ;  /* 0x0000000213137824 */ /* 0x000fca00078e0202 */
[----:B--2---:R0:W-:Y:S02]  /*0d60*/  STS.U16 [R19], R16 ;  /* 0x0000001013007388 */ /* 0x0041e40000000400 */
.L_x_9:
[----:B------:R-:W-:Y:S05]  /*0d70*/  BSYNC.RECONVERGENT B1 ;  /* 0x0000000000017941 */ /* 0x000fea0003800200 */
.L_x_8:
[----:B------:R-:W-:-:S13]  /*0d80*/  ISETP.GE.U32.AND P0, PT, R6, 0x60, PT ;  /* 0x000000600600780c */ /* 0x000fda0003f06070 */
[----:B------:R-:W-:Y:S05]  /*0d90*/  @!P0 BRA `(.L_x_2) ;  /* 0x0000000000cc8947 */ /* 0x000fea0003800000 */
[----:B------:R-:W5:Y:S02]  /*0da0*/  LDCU UR5, c[0x0][0x3a0] ;  /* 0x00007400ff0577ac */ /* 0x000f640008000800 */
[----:B-----5:R-:W-:-:S13]  /*0db0*/  ISETP.GE.AND P1, PT, R25, UR5, PT ;  /* 0x0000000519007c0c */ /* 0x020fda000bf26270 */
.L_x_14:
[----:B------:R-:W5:Y:S01]  /*0dc0*/  LDCU UR5, c[0x0][0x39c] ;  /* 0x00007380ff0577ac */ /* 0x000f620008000800 */
[C---:B0-----:R-:W-:Y:S01]  /*0dd0*/  LEA.HI R16, R27.reuse, R26, RZ, 0x1c ;  /* 0x0000001a1b107211 */ /* 0x041fe200078fe0ff */
[C---:B------:R-:W-:Y:S01]  /*0de0*/  VIADD R31, R27.reuse, 0x20 ;  /* 0x000000201b1f7836 */ /* 0x040fe20000000000 */
[----:B------:R-:W0:Y:S01]  /*0df0*/  LDCU UR7, c[0x0][0x3a0] ;  /* 0x00007400ff0777ac */ /* 0x000e220008000800 */
[----:B------:R-:W-:-:S03]  /*0e00*/  VIADD R33, R27, 0x40 ;  /* 0x000000401b217836 */ /* 0x000fc60000000000 */
[-C--:B------:R-:W-:Y:S01]  /*0e10*/  LEA.HI R34, R31, R26.reuse, RZ, 0x1c ;  /* 0x0000001a1f227211 */ /* 0x080fe200078fe0ff */
[----:B------:R-:W-:Y:S01]  /*0e20*/  VIADD R29, R27, 0x60 ;  /* 0x000000601b1d7836 */ /* 0x000fe20000000000 */
[----:B------:R-:W-:-:S04]  /*0e30*/  LEA.HI R30, R33, R26, RZ, 0x1c ;  /* 0x0000001a211e7211 */ /* 0x000fc800078fe0ff */
[----:B------:R-:W-:Y:S02]  /*0e40*/  LEA.HI R32, R29, R26, RZ, 0x1c ;  /* 0x0000001a1d207211 */ /* 0x000fe400078fe0ff */
[----:B-----5:R-:W-:Y:S02]  /*0e50*/  ISETP.GE.OR P2, PT, R16, UR5, P1 ;  /* 0x0000000510007c0c */ /* 0x020fe40008f46670 */
[----:B0-----:R-:W-:-:S04]  /*0e60*/  ISETP.GE.AND P0, PT, R25, UR7, PT ;  /* 0x0000000719007c0c */ /* 0x001fc8000bf06270 */
[----:B------:R-:W-:Y:S02]  /*0e70*/  ISETP.LT.AND P3, PT, R34, UR5, !P0 ;  /* 0x0000000522007c0c */ /* 0x000fe4000c761270 */
[----:B------:R-:W-:Y:S02]  /*0e80*/  ISETP.LT.AND P4, PT, R30, UR5, !P0 ;  /* 0x000000051e007c0c */ /* 0x000fe4000c781270 */
[----:B------:R-:W-:-:S03]  /*0e90*/  ISETP.LT.AND P0, PT, R32, UR5, !P0 ;  /* 0x0000000520007c0c */ /* 0x000fc6000c701270 */
[----:B-12---:R-:W0:Y:S01]  /*0ea0*/  @!P2 LDC.64 R22, c[0x0][0x388] ;  /* 0x0000e200ff16ab82 */ /* 0x006e220000000a00 */
[----:B------:R-:W-:-:S07]  /*0eb0*/  @!P2 IMAD R17, R16, UR7, R25 ;  /* 0x000000071011ac24 */ /* 0x000fce000f8e0219 */
[----:B---34-:R-:W1:Y:S01]  /*0ec0*/  @P3 LDC.64 R18, c[0x0][0x388] ;  /* 0x0000e200ff123b82 */ /* 0x018e620000000a00 */
[----:B------:R-:W-:-:S07]  /*0ed0*/  @P3 IMAD R35, R34, UR7, R25 ;  /* 0x0000000722233c24 */ /* 0x000fce000f8e0219 */
[----:B------:R-:W2:Y:S01]  /*0ee0*/  @P4 LDC.64 R20, c[0x0][0x388] ;  /* 0x0000e200ff144b82 */ /* 0x000ea20000000a00 */
[----:B0-----:R-:W-:-:S07]  /*0ef0*/  @!P2 IMAD.WIDE R22, R17, 0x2, R22 ;  /* 0x000000021116a825 */ /* 0x001fce00078e0216 */
[----:B------:R-:W0:Y:S01]  /*0f00*/  @P0 LDC.64 R16, c[0x0][0x388] ;  /* 0x0000e200ff100b82 */ /* 0x000e220000000a00 */
[----:B------:R-:W-:Y:S01]  /*0f10*/  @P0 IMAD R37, R32, UR7, R25 ;  /* 0x0000000720250c24 */ /* 0x000fe2000f8e0219 */
[----:B------:R-:W3:Y:S01]  /*0f20*/  @!P2 LDG.E.U16 R22, desc[UR8][R22.64] ;  /* 0x000000081616a981 */ /* 0x000ee2000c1e1500 */
[----:B-1----:R-:W-:-:S04]  /*0f30*/  @P3 IMAD.WIDE R18, R35, 0x2, R18 ;  /* 0x0000000223123825 */ /* 0x002fc800078e0212 */
[----:B------:R-:W-:Y:S02]  /*0f40*/  @P4 IMAD R35, R30, UR7, R25 ;  /* 0x000000071e234c24 */ /* 0x000fe4000f8e0219 */
[----:B------:R-:W4:Y:S02]  /*0f50*/  @P3 LDG.E.U16 R18, desc[UR8][R18.64] ;  /* 0x0000000812123981 */ /* 0x000f24000c1e1500 */
[----:B--2---:R-:W-:-:S06]  /*0f60*/  @P4 IMAD.WIDE R20, R35, 0x2, R20 ;  /* 0x0000000223144825 */ /* 0x004fcc00078e0214 */
[----:B------:R-:W2:Y:S01]  /*0f70*/  @P4 LDG.E.U16 R20, desc[UR8][R20.64] ;  /* 0x0000000814144981 */ /* 0x000ea2000c1e1500 */
[----:B0-----:R-:W-:-:S06]  /*0f80*/  @P0 IMAD.WIDE R16, R37, 0x2, R16 ;  /* 0x0000000225100825 */ /* 0x001fcc00078e0210 */
[----:B------:R-:W5:Y:S01]  /*0f90*/  @P0 LDG.E.U16 R16, desc[UR8][R16.64] ;  /* 0x0000000810100981 */ /* 0x000f62000c1e1500 */
[-C--:B------:R-:W-:Y:S02]  /*0fa0*/  LEA.HI R35, R27, R28.reuse, RZ, 0x1c ;  /* 0x0000001c1b237211 */ /* 0x080fe400078fe0ff */
[-C--:B------:R-:W-:Y:S02]  /*0fb0*/  LEA.HI R31, R31, R28.reuse, RZ, 0x1c ;  /* 0x0000001c1f1f7211 */ /* 0x080fe400078fe0ff */
[-C--:B------:R-:W-:Y:S01]  /*0fc0*/  LEA.HI R33, R33, R28.reuse, RZ, 0x1c ;  /* 0x0000001c21217211 */ /* 0x080fe200078fe0ff */
[--C-:B------:R-:W-:Y:S01]  /*0fd0*/  IMAD R35, R35, 0x2, R2.reuse ;  /* 0x0000000223237824 */ /* 0x100fe200078e0202 */
[----:B------:R-:W-:Y:S01]  /*0fe0*/  LEA.HI R29, R29, R28, RZ, 0x1c ;  /* 0x0000001c1d1d7211 */ /* 0x000fe200078fe0ff */
[--C-:B------:R-:W-:Y:S02]  /*0ff0*/  IMAD R31, R31, 0x2, R2.reuse ;  /* 0x000000021f1f7824 */ /* 0x100fe400078e0202 */
[----:B------:R-:W-:-:S02]  /*1000*/  IMAD R33, R33, 0x2, R2 ;  /* 0x0000000221217824 */ /* 0x000fc400078e0202 */
[----:B------:R-:W-:Y:S01]  /*1010*/  IMAD R29, R29, 0x2, R2 ;  /* 0x000000021d1d7824 */ /* 0x000fe200078e0202 */
[----:B---3--:R0:W-:Y:S04]  /*1020*/  @!P2 STS.U16 [R35], R22 ;  /* 0x000000162300a388 */ /* 0x0081e80000000400 */
[----:B------:R0:W-:Y:S04]  /*1030*/  @P2 STS.U16 [R35], RZ ;  /* 0x000000ff23002388 */ /* 0x0001e80000000400 */
[----:B------:R0:W-:Y:S04]  /*1040*/  @!P3 STS.U16 [R31], RZ ;  /* 0x000000ff1f00b388 */ /* 0x0001e80000000400 */
[----:B----4-:R0:W-:Y:S04]  /*1050*/  @P3 STS.U16 [R31], R18 ;  /* 0x000000121f003388 */ /* 0x0101e80000000400 */
[----:B------:R0:W-:Y:S04]  /*1060*/  @!P4 STS.U16 [R33], RZ ;  /* 0x000000ff2100c388 */ /* 0x0001e80000000400 */
[----:B--2---:R0:W-:Y:S04]  /*1070*/  @P4 STS.U16 [R33], R20 ;  /* 0x0000001421004388 */ /* 0x0041e80000000400 */
[----:B------:R0:W-:Y:S04]  /*1080*/  @!P0 STS.U16 [R29], RZ ;  /* 0x000000ff1d008388 */ /* 0x0001e80000000400 */
[----:B-----5:R0:W-:Y:S01]  /*1090*/  @P0 STS.U16 [R29], R16 ;  /* 0x000000101d000388 */ /* 0x0201e20000000400 */
[C---:B------:R-:W-:Y:S01]  /*10a0*/  ISETP.GE.U32.AND P0, PT, R27.reuse, 0x80, PT ;  /* 0x000000801b00780c */ /* 0x040fe20003f06070 */
[----:B------:R-:W-:-:S12]  /*10b0*/  VIADD R27, R27, 0x80 ;  /* 0x000000801b1b7836 */ /* 0x000fd80000000000 */
[----:B0-----:R-:W-:Y:S05]  /*10c0*/  @!P0 BRA `(.L_x_14) ;  /* 0xfffffffc003c8947 */ /* 0x001fea000383ffff */
.L_x_2:
[----:B0-----:R-:W-:Y:S05]  /*10d0*/  BSYNC.RECONVERGENT B0 ;  /* 0x0000000000007941 */ /* 0x001fea0003800200 */
.L_x_1:
[----:B------:R-:W0:Y:S01]  /*10e0*/  S2R R18, SR_LANEID ;  /* 0x0000000000127919 */ /* 0x000e220000000000 */
[----:B------:R-:W-:Y:S01]  /*10f0*/  NOP ;  /* 0x0000000000007918 */ /* 0x000fe20000000000 */
[----:B------:R-:W5:Y:S01]  /*1100*/  LDCU UR5, c[0x0][0x39c] ;  /* 0x00007380ff0577ac */ /* 0x000f620008000800 */
[----:B------:R-:W-:Y:S01]  /*1110*/  VIADD R5, R5, 0x1 ;  /* 0x0000000105057836 */ /* 0x000fe20000000000 */
[----:B-----5:R-:W-:-:S04]  /*1120*/  UIADD3 UR5, UPT, UPT, UR5, 0xf, URZ ;  /* 0x0000000f05057890 */ /* 0x020fc8000fffe0ff */
[----:B------:R-:W-:Y:S01]  /*1130*/  USHF.R.U32.HI UR5, URZ, 0x4, UR5 ;  /* 0x00000004ff057899 */ /* 0x000fe20008011605 */
[--C-:B0-----:R-:W-:Y:S02]  /*1140*/  SHF.R.U32.HI R16, RZ, 0x3, R18.reuse ;  /* 0x00000003ff107819 */ /* 0x101fe40000011612 */
[----:B------:R-:W-:Y:S02]  /*1150*/  LOP3.LUT R17, R18, 0x7, RZ, 0xc0, !PT ;  /* 0x0000000712117812 */ /* 0x000fe400078ec0ff */
[----:B------:R-:W-:Y:S01]  /*1160*/  SHF.R.U32.HI R18, RZ, 0x4, R18 ;  /* 0x00000004ff127819 */ /* 0x000fe20000011612 */
[C---:B----4-:R-:W-:Y:S01]  /*1170*/  IMAD.SHL.U32 R20, R16.reuse, 0x8, RZ ;  /* 0x0000000810147824 */ /* 0x050fe200078e00ff */
[----:B------:R-:W-:Y:S01]  /*1180*/  ISETP.NE.AND P0, PT, R5, UR5, PT ;  /* 0x0000000505007c0c */ /* 0x000fe2000bf05270 */
[----:B------:R-:W-:Y:S02]  /*1190*/  IMAD.SHL.U32 R16, R16, 0x8, RZ ;  /* 0x0000000810107824 */ /* 0x000fe400078e00ff */
[--C-:B-123--:R-:W-:Y:S01]  /*11a0*/  IMAD R19, R18, 0x8, R17.reuse ;  /* 0x0000000812137824 */ /* 0x10efe200078e0211 */
[----:B------:R-:W-:Y:S01]  /*11b0*/  LOP3.LUT R17, R20, 0x8, R17, 0xe2, !PT ;  /* 0x0000000814117812 */ /* 0x000fe200078ee211 */
[----:B------:R-:W-:Y:S01]  /*11c0*/  IMAD.SHL.U32 R18, R18, 0x8, RZ ;  /* 0x0000000812127824 */ /* 0x000fe200078e00ff */
[----:B------:R-:W-:-:S03]  /*11d0*/  LOP3.LUT R16, R16, 0x8, RZ, 0xe2, !PT ;  /* 0x0000000810107812 */ /* 0x000fc600078ee2ff */
[----:B------:R-:W-:Y:S02]  /*11e0*/  IMAD R18, R17, 0x10, R18 ;  /* 0x0000001011127824 */ /* 0x000fe400078e0212 */
[----:B------:R-:W-:Y:S02]  /*11f0*/  IMAD R19, R19, 0x10, R16 ;  /* 0x0000001013137824 */ /* 0x000fe400078e0210 */
[----:B------:R-:W-:Y:S02]  /*1200*/  IMAD.U32 R18, R18, 0x2, R3 ;  /* 0x0000000212127824 */ /* 0x000fe400078e0003 */
[----:B------:R-:W-:-:S04]  /*1210*/  IMAD.U32 R20, R19, 0x2, R2 ;  /* 0x0000000213147824 */ /* 0x000fc800078e0002 */
[----:B------:R-:W-:Y:S04]  /*1220*/  LDSM.16.M88.4 R16, [R18] ;  /* 0x000000001210783b */ /* 0x000fe80000000200 */
[----:B------:R-:W0:Y:S02]  /*1230*/  LDSM.16.M88.4 R20, [R20] ;  /* 0x000000001414783b */ /* 0x000e240000000200 */
[C---:B0-----:R-:W-:Y:S08]  /*1240*/  HMMA.16816.F32 R8, R16.reuse, R20, R8 ;  /* 0x000000141008723c */ /* 0x041ff00000001808 */
[----:B------:R-:W-:Y:S01]  /*1250*/  HMMA.16816.F32 R12, R16, R22, R12 ;  /* 0x00000016100c723c */ /* 0x000fe2000000180c */
[----:B------:R-:W-:-:S04]  /*1260*/  NOP ;  /* 0x0000000000007918 */ /* 0x000fc80000000000 */
[----:B------:R-:W-:-:S15]  /*1270*/  @P0 BRA `(.L_x_15) ;  /* 0xffffffec00dc0947 */ /* 0x000fde000383ffff */
.L_x_0:
[----:B------:R-:W0:Y:S01]  /*1280*/  LDC R7, c[0x0][0x3a0] ;  /* 0x0000e800ff077b82 */ /* 0x000e220000000800 */
[----:B------:R-:W1:Y:S01]  /*1290*/  LDCU UR6, c[0x0][0x398] ;  /* 0x00007300ff0677ac */ /* 0x000e620008000800 */
[----:B0-----:R-:W-:-:S04]  /*12a0*/  ISETP.LE.AND P0, PT, R7, UR4, PT ;  /* 0x0000000407007c0c */ /* 0x001fc8000bf03270 */
[----:B-1----:R-:W-:-:S13]  /*12b0*/  ISETP.GE.OR P0, PT, R24, UR6, P0 ;  /* 0x0000000618007c0c */ /* 0x002fda0008706670 */
[----:B------:R-:W-:Y:S05]  /*12c0*/  @P0 EXIT ;  /* 0x000000000000094d */ /* 0x000fea0003800000 */
[----:B------:R-:W-:Y:S01]  /*12d0*/  UIADD3 UR5, UPT, UPT, UR4, 0x10, URZ ;  /* 0x0000001004057890 */ /* 0x000fe2000fffe0ff */
[----:B------:R-:W-:-:S05]  /*12e0*/  VIADD R0, R24, 0x10 ;  /* 0x0000001018007836 */ /* 0x000fca0000000000 */
[----:B------:R-:W-:-:S04]  /*12f0*/  ISETP.LT.AND P0, PT, R7, UR5, PT ;  /* 0x0000000507007c0c */ /* 0x000fc8000bf01270 */
[----:B------:R-:W-:-:S13]  /*1300*/  ISETP.GT.OR P0, PT, R0, UR6, P0 ;  /* 0x0000000600007c0c */ /* 0x000fda0008704670 */
[----:B------:R-:W-:Y:S05]  /*1310*/  @P0 BRA `(.L_x_16) ;  /* 0x0000000000540947 */ /* 0x000fea0003800000 */
[----:B------:R-:W0:Y:S01]  /*1320*/  S2R R5, SR_LANEID ;  /* 0x0000000000057919 */ /* 0x000e220000000000 */
[----:B------:R-:W1:Y:S01]  /*1330*/  LDCU.64 UR6, c[0x0][0x390] ;  /* 0x00007200ff0677ac */ /* 0x000e620008000a00 */
[----:B------:R-:W-:Y:S01]  /*1340*/  IMAD R0, R24, R7, RZ ;  /* 0x0000000718007224 */ /* 0x000fe200078e02ff */
[----:B------:R-:W-:Y:S01]  /*1350*/  SHF.R.U32.HI R7, RZ, 0x1, R7 ;  /* 0x00000001ff077819 */ /* 0x000fe20000011607 */
[----:B------:R-:W-:-:S03]  /*1360*/  IMAD.MOV.U32 R3, RZ, RZ, RZ ;  /* 0x000000ffff037224 */ /* 0x000fc600078e00ff */
[----:B------:R-:W-:-:S05]  /*1370*/  IADD3 R0, P0, PT, R0, UR4, RZ ;  /* 0x0000000400007c10 */ /* 0x000fca000ff1e0ff */
[----:B------:R-:W-:Y:S01]  /*1380*/  IMAD.X R19, RZ, RZ, RZ, P0 ;  /* 0x000000ffff137224 */ /* 0x000fe200000e06ff */
[----:B-1----:R-:W-:Y:S02]  /*1390*/  LEA R17, P0, R0, UR6, 0x2 ;  /* 0x0000000600117c11 */ /* 0x002fe4000f8010ff */
[----:B0-----:R-:W-:Y:S02]  /*13a0*/  LOP3.LUT R2, R5, 0x3, RZ, 0xc0, !PT ;  /* 0x0000000305027812 */ /* 0x001fe400078ec0ff */
[----:B------:R-:W-:-:S05]  /*13b0*/  SHF.R.U32.HI R5, RZ, 0x2, R5 ;  /* 0x00000002ff057819 */ /* 0x000fca0000011605 */
[----:B------:R-:W-:Y:S01]  /*13c0*/  IMAD.WIDE.U32 R2, R5, R7, R2 ;  /* 0x0000000705027225 */ /* 0x000fe200078e0002 */
[----:B------:R-:W-:Y:S01]  /*13d0*/  LEA.HI.X R5, R0, UR7, R19, 0x2, P0 ;  /* 0x0000000700057c11 */ /* 0x000fe200080f1413 */
[----:B------:R-:W-:Y:S05]  /*13e0*/  WARPSYNC.ALL ;  /* 0x0000000000007948 */ /* 0x000fea0003800000 */
[----:B------:R-:W-:-:S04]  /*13f0*/  LEA R4, P0, R2, R17, 0x3 ;  /* 0x0000001102047211 */ /* 0x000fc800078018ff */
[----:B------:R-:W-:-:S03]  /*1400*/  LEA.HI.X R5, R2, R5, R3, 0x3, P0 ;  /* 0x0000000502057211 */ /* 0x000fc600000f1c03 */
[----:B------:R-:W-:Y:S02]  /*1410*/  IMAD.WIDE.U32 R2, R7, 0x40, R4 ;  /* 0x0000004007027825 */ /* 0x000fe400078e0004 */
[----:B------:R-:W-:Y:S04]  /*1420*/  STG.E.64 desc[UR8][R4.64], R8 ;  /* 0x0000000804007986 */ /* 0x000fe8000c101b08 */
[----:B------:R-:W-:Y:S04]  /*1430*/  STG.E.64 desc[UR8][R2.64], R10 ;  /* 0x0000000a02007986 */ /* 0x000fe8000c101b08 */
[----:B------:R-:W-:Y:S04]  /*1440*/  STG.E.64 desc[UR8][R4.64+0x20], R12 ;  /* 0x0000200c04007986 */ /* 0x000fe8000c101b08 */
[----:B------:R-:W-:Y:S01]  /*1450*/  STG.E.64 desc[UR8][R2.64+0x20], R14 ;  /* 0x0000200e02007986 */ /* 0x000fe2000c101b08 */
[----:B------:R-:W-:Y:S05]  /*1460*/  EXIT ;  /* 0x000000000000794d */ /* 0x000fea0003800000 */
.L_x_16:
[----:B------:R-:W-:Y:S05]  /*1470*/  BPT.TRAP 0x1 ;  /* 0x000000040000795c */ /* 0x000fea0000300000 */
.L_x_17:
[----:B------:R-:W-:-:S00]  /*1480*/  BRA `(.L_x_17) ;  /* 0xfffffffc00fc7947 */ /* 0x000fc0000383ffff */
[----:B------:R-:W-:-:S00]  /*1490*/  NOP ;  /* 0x0000000000007918 */ /* 0x000fc00000000000 */
        /* <DEDUP_REMOVED lines=14> */
.L_x_34:


//--------------------- .text._Z10tiled_gemmPfS_S_iiiii --------------------------
	.section	.text._Z10tiled_gemmPfS_S_iiiii,"ax",@progbits
	.align	128
        .global         _Z10tiled_gemmPfS_S_iiiii
        .type           _Z10tiled_gemmPfS_S_iiiii,@function
        .size           _Z10tiled_gemmPfS_S_iiiii,(.L_x_35 - _Z10tiled_gemmPfS_S_iiiii)
        .other          _Z10tiled_gemmPfS_S_iiiii,@"STO_CUDA_ENTRY STV_DEFAULT"
_Z10tiled_gemmPfS_S_iiiii:
.text._Z10tiled_gemmPfS_S_iiiii:
[----:B------:R-:W-:Y:S08]  /*0000*/  LDC R1, c[0x0][0x37c] ;  /* 0x0000df00ff017b82 */ /* 0x000ff00000000800 */
[----:B------:R-:W0:Y:S01]  /*0010*/  LDC R3, c[0x0][0x3a4] ;  /* 0x0000e900ff037b82 */ /* 0x000e220000000800 */
[----:B------:R-:W1:Y:S01]  /*0020*/  LDCU.64 UR6, c[0x0][0x358] ;  /* 0x00006b00ff0677ac */ /* 0x000e620008000a00 */
[----:B------:R-:W-:-:S06]  /*0030*/  IMAD.MOV.U32 R16, RZ, RZ, RZ ;  /* 0x000000ffff107224 */ /* 0x000fcc00078e00ff */
[----:B------:R-:W2:Y:S08]  /*0040*/  LDC R2, c[0x0][0x39c] ;  /* 0x0000e700ff027b82 */ /* 0x000eb00000000800 */
[----:B------:R-:W-:Y:S01]  /*0050*/  S2UR UR4, SR_CTAID.Y ;  /* 0x00000000000479c3 */ /* 0x000fe20000002600 */
[----:B0-----:R-:W-:-:S07]  /*0060*/  IABS R9, R3 ;  /* 0x0000000300097213 */ /* 0x001fce0000000000 */
[----:B------:R-:W0:Y:S01]  /*0070*/  S2UR UR5, SR_CTAID.X ;  /* 0x00000000000579c3 */ /* 0x000e220000002500 */
[----:B------:R-:W3:Y:S01]  /*0080*/  I2F.RP R0, R9 ;  /* 0x0000000900007306 */ /* 0x000ee20000209400 */
[----:B--2---:R-:W-:-:S07]  /*0090*/  IADD3 R2, PT, PT, R3, -0x1, R2 ;  /* 0xffffffff03027810 */ /* 0x004fce0007ffe002 */
[----:B---3--:R-:W2:Y:S02]  /*00a0*/  MUFU.RCP R0, R0 ;  /* 0x0000000000007308 */ /* 0x008ea40000001000 */
[----:B--2---:R-:W-:Y:S02]  /*00b0*/  IADD3 R4, PT, PT, R0, 0xffffffe, RZ ;  /* 0x0ffffffe00047810 */ /* 0x004fe40007ffe0ff */
[----:B------:R-:W-:-:S04]  /*00c0*/  IABS R0, R2 ;  /* 0x0000000200007213 */ /* 0x000fc80000000000 */
[----:B------:R2:W3:Y:S01]  /*00d0*/  F2I.FTZ.U32.TRUNC.NTZ R5, R4 ;  /* 0x0000000400057305 */ /* 0x0004e2000021f000 */
[----:B------:R-:W-:-:S04]  /*00e0*/  LOP3.LUT R2, R2, R3, RZ, 0x3c, !PT ;  /* 0x0000000302027212 */ /* 0x000fc800078e3cff */
[----:B------:R-:W-:Y:S02]  /*00f0*/  ISETP.GE.AND P1, PT, R2, RZ, PT ;  /* 0x000000ff0200720c */ /* 0x000fe40003f26270 */
[----:B------:R-:W4:Y:S01]  /*0100*/  LDC R2, c[0x0][0x3a8] ;  /* 0x0000ea00ff027b82 */ /* 0x000f220000000800 */
[----:B--2---:R-:W-:Y:S01]  /*0110*/  IMAD.MOV.U32 R4, RZ, RZ, RZ ;  /* 0x000000ffff047224 */ /* 0x004fe200078e00ff */
[----:B---3--:R-:W-:-:S05]  /*0120*/  IADD3 R6, PT, PT, RZ, -R5, RZ ;  /* 0x80000005ff067210 */ /* 0x008fca0007ffe0ff */
[----:B------:R-:W-:Y:S02]  /*0130*/  IMAD R7, R6, R9, RZ ;  /* 0x0000000906077224 */ /* 0x000fe400078e02ff */
[----:B------:R-:W0:Y:S02]  /*0140*/  S2R R6, SR_TID.X ;  /* 0x0000000000067919 */ /* 0x000e240000002100 */
[----:B------:R-:W-:-:S06]  /*0150*/  IMAD.HI.U32 R5, R5, R7, R4 ;  /* 0x0000000705057227 */ /* 0x000fcc00078e0004 */
[----:B------:R-:W-:-:S05]  /*0160*/  IMAD.HI.U32 R7, R5, R0, RZ ;  /* 0x0000000005077227 */ /* 0x000fca00078e00ff */
[----:B------:R-:W-:-:S05]  /*0170*/  IADD3 R5, PT, PT, -R7, RZ, RZ ;  /* 0x000000ff07057210 */ /* 0x000fca0007ffe1ff */
[----:B------:R-:W-:-:S05]  /*0180*/  IMAD R0, R9, R5, R0 ;  /* 0x0000000509007224 */ /* 0x000fca00078e0200 */
[----:B------:R-:W-:Y:S01]  /*0190*/  ISETP.GT.U32.AND P2, PT, R9, R0, PT ;  /* 0x000000000900720c */ /* 0x000fe20003f44070 */
[----:B0-----:R-:W-:-:S12]  /*01a0*/  IMAD R8, R3, UR5, R6 ;  /* 0x0000000503087c24 */ /* 0x001fd8000f8e0206 */
[----:B------:R-:W-:Y:S01]  /*01b0*/  @!P2 IMAD.IADD R0, R0, 0x1, -R9 ;  /* 0x000000010000a824 */ /* 0x000fe200078e0a09 */
[----:B------:R-:W-:Y:S02]  /*01c0*/  @!P2 IADD3 R7, PT, PT, R7, 0x1, RZ ;  /* 0x000000010707a810 */ /* 0x000fe40007ffe0ff */
[----:B------:R-:W-:Y:S02]  /*01d0*/  ISETP.NE.AND P2, PT, R3, RZ, PT ;  /* 0x000000ff0300720c */ /* 0x000fe40003f45270 */
[----:B------:R-:W-:Y:S02]  /*01e0*/  ISETP.GE.U32.AND P0, PT, R0, R9, PT ;  /* 0x000000090000720c */ /* 0x000fe40003f06070 */
[----:B------:R-:W4:Y:S11]  /*01f0*/  S2R R0, SR_TID.Y ;  /* 0x0000000000007919 */ /* 0x000f360000002200 */
[----:B------:R-:W-:-:S05]  /*0200*/  @P0 VIADD R7, R7, 0x1 ;  /* 0x0000000107070836 */ /* 0x000fca0000000000 */
[----:B------:R-:W-:Y:S02]  /*0210*/  @!P1 IADD3 R7, PT, PT, -R7, RZ, RZ ;  /* 0x000000ff07079210 */ /* 0x000fe40007ffe1ff */
[----:B------:R-:W-:-:S04]  /*0220*/  @!P2 LOP3.LUT R7, RZ, R3, RZ, 0x33, !PT ;  /* 0x00000003ff07a212 */ /* 0x000fc800078e33ff */
[----:B------:R-:W-:Y:S01]  /*0230*/  ISETP.GE.AND P0, PT, R7, 0x1, PT ;  /* 0x000000010700780c */ /* 0x000fe20003f06270 */
[----:B----4-:R-:W-:-:S12]  /*0240*/  IMAD R9, R2, UR4, R0 ;  /* 0x0000000402097c24 */ /* 0x010fd8000f8e0200 */
[----:B-1----:R-:W-:Y:S05]  /*0250*/  @!P0 BRA `(.L_x_18) ;  /* 0x0000000800308947 */ /* 0x002fea0003800000 */
[----:B------:R-:W0:Y:S01]  /*0260*/  S2UR UR5, SR_CgaCtaId ;  /* 0x00000000000579c3 */ /* 0x000e220000008800 */
[-C--:B------:R-:W-:Y:S01]  /*0270*/  IMAD R2, R2, R3.reuse, RZ ;  /* 0x0000000302027224 */ /* 0x080fe200078e02ff */
[----:B------:R-:W-:Y:S01]  /*0280*/  UMOV UR4, 0x400 ;  /* 0x0000040000047882 */ /* 0x000fe20000000000 */
[C---:B------:R-:W-:Y:S01]  /*0290*/  LOP3.LUT R10, R3.reuse, 0x7ffffff8, RZ, 0xc0, !PT ;  /* 0x7ffffff8030a7812 */ /* 0x040fe200078ec0ff */
[----:B------:R-:W-:Y:S02]  /*02a0*/  HFMA2 R16, -RZ, RZ, 0, 0 ;  /* 0x00000000ff107431 */ /* 0x000fe400000001ff */
[----:B------:R-:W-:Y:S01]  /*02b0*/  IMAD R11, R0, R3, RZ ;  /* 0x00000003000b7224 */ /* 0x000fe200078e02ff */
[----:B------:R-:W-:Y:S02]  /*02c0*/  SHF.L.U32 R5, R2, 0x2, RZ ;  /* 0x0000000202057819 */ /* 0x000fe400000006ff */
[C---:B------:R-:W-:Y:S01]  /*02d0*/  LOP3.LUT R21, R3.reuse, 0x7, RZ, 0xc0, !PT ;  /* 0x0000000703157812 */ /* 0x040fe200078ec0ff */
[----:B------:R-:W-:Y:S01]  /*02e0*/  IMAD.MOV R13, RZ, RZ, -R10 ;  /* 0x000000ffff0d7224 */ /* 0x000fe200078e0a0a */
[----:B------:R-:W-:Y:S01]  /*02f0*/  LOP3.LUT R12, R3, 0x3, RZ, 0xc0, !PT ;  /* 0x00000003030c7812 */ /* 0x000fe200078ec0ff */
[----:B------:R-:W-:Y:S01]  /*0300*/  IMAD R15, R6, 0x4, R5 ;  /* 0x00000004060f7824 */ /* 0x000fe200078e0205 */
[----:B0-----:R-:W-:-:S03]  /*0310*/  ULEA UR5, UR5, UR4, 0x18 ;  /* 0x0000000405057291 */ /* 0x001fc6000f8ec0ff */
[----:B------:R-:W-:-:S03]  /*0320*/  UMOV UR4, URZ ;  /* 0x000000ff00047c82 */ /* 0x000fc60008000000 */
[----:B------:R-:W-:Y:S01]  /*0330*/  IADD3 R14, PT, PT, R5, UR5, RZ ;  /* 0x00000005050e7c10 */ /* 0x000fe2000fffe0ff */
[----:B------:R-:W-:-:S07]  /*0340*/  VIADD R15, R15, UR5 ;  /* 0x000000050f0f7c36 */ /* 0x000fce0008000000 */
.L_x_24:
[----:B0-----:R-:W0:Y:S01]  /*0350*/  LDC R17, c[0x0][0x3a4] ;  /* 0x0000e900ff117b82 */ /* 0x001e220000000800 */
[----:B------:R-:W1:Y:S01]  /*0360*/  LDCU.64 UR8, c[0x0][0x398] ;  /* 0x00007300ff0877ac */ /* 0x000e620008000a00 */
[----:B------:R-:W-:Y:S01]  /*0370*/  IMAD.MOV.U32 R20, RZ, RZ, RZ ;  /* 0x000000ffff147224 */ /* 0x000fe200078e00ff */
[----:B------:R-:W2:Y:S01]  /*0380*/  LDCU UR10, c[0x0][0x3a0] ;  /* 0x00007400ff0a77ac */ /* 0x000ea20008000800 */
[C---:B0-----:R-:W-:Y:S02]  /*0390*/  IMAD R18, R17.reuse, UR4, R6 ;  /* 0x0000000411127c24 */ /* 0x041fe4000f8e0206 */
[----:B------:R-:W-:-:S03]  /*03a0*/  IMAD R23, R17, UR4, R0 ;  /* 0x0000000411177c24 */ /* 0x000fc6000f8e0200 */
[----:B-1----:R-:W-:Y:S02]  /*03b0*/  ISETP.GE.AND P0, PT, R18, UR9, PT ;  /* 0x0000000912007c0c */ /* 0x002fe4000bf06270 */
[----:B------:R-:W-:Y:S02]  /*03c0*/  ISETP.GE.AND P1, PT, R23, UR9, PT ;  /* 0x0000000917007c0c */ /* 0x000fe4000bf26270 */
[----:B------:R-:W-:Y:S02]  /*03d0*/  ISETP.GE.OR P0, PT, R9, UR8, P0 ;  /* 0x0000000809007c0c */ /* 0x000fe40008706670 */
[----:B--2---:R-:W-:-:S11]  /*03e0*/  ISETP.GE.OR P1, PT, R8, UR10, P1 ;  /* 0x0000000a08007c0c */ /* 0x004fd60008f26670 */
[----:B------:R-:W0:Y:S01]  /*03f0*/  @!P0 LDC.64 R4, c[0x0][0x380] ;  /* 0x0000e000ff048b82 */ /* 0x000e220000000a00 */
[----:B------:R-:W-:Y:S01]  /*0400*/  @!P0 IMAD R19, R9, UR9, R18 ;  /* 0x0000000909138c24 */ /* 0x000fe2000f8e0212 */
[----:B------:R-:W-:Y:S01]  /*0410*/  MOV R18, RZ ;  /* 0x000000ff00127202 */ /* 0x000fe20000000f00 */
[----:B------:R-:W-:-:S05]  /*0420*/  @!P1 IMAD R23, R23, UR10, R8 ;  /* 0x0000000a17179c24 */ /* 0x000fca000f8e0208 */
[----:B------:R-:W1:Y:S01]  /*0430*/  @!P1 LDC.64 R2, c[0x0][0x388] ;  /* 0x0000e200ff029b82 */ /* 0x000e620000000a00 */
[----:B0-----:R-:W-:-:S05]  /*0440*/  @!P0 IMAD.WIDE R4, R19, 0x4, R4 ;  /* 0x0000000413048825 */ /* 0x001fca00078e0204 */
[----:B------:R-:W2:Y:S01]  /*0450*/  @!P0 LDG.E R18, desc[UR6][R4.64] ;  /* 0x0000000604128981 */ /* 0x000ea2000c1e1900 */
[----:B-1----:R-:W-:-:S05]  /*0460*/  @!P1 IMAD.WIDE R2, R23, 0x4, R2 ;  /* 0x0000000417029825 */ /* 0x002fca00078e0202 */
[----:B------:R-:W3:Y:S01]  /*0470*/  @!P1 LDG.E R20, desc[UR6][R2.64] ;  /* 0x0000000602149981 */ /* 0x000ee2000c1e1900 */
[----:B------:R-:W-:Y:S02]  /*0480*/  ISETP.GE.AND P1, PT, R17, 0x1, PT ;  /* 0x000000011100780c */ /* 0x000fe40003f26270 */
[----:B------:R-:W-:Y:S01]  /*0490*/  IADD3 R19, PT, PT, R11, R6, RZ ;  /* 0x000000060b137210 */ /* 0x000fe20007ffe0ff */
[----:B------:R-:W-:-:S03]  /*04a0*/  UIADD3 UR4, UPT, UPT, UR4, 0x1, URZ ;  /* 0x0000000104047890 */ /* 0x000fc6000fffe0ff */
[C---:B------:R-:W-:Y:S01]  /*04b0*/  LEA R23, R19.reuse, UR5, 0x2 ;  /* 0x0000000513177c11 */ /* 0x040fe2000f8e10ff */
[----:B------:R-:W-:Y:S02]  /*04c0*/  IMAD R19, R19, 0x4, R14 ;  /* 0x0000000413137824 */ /* 0x000fe400078e020e */
[----:B------:R-:W-:Y:S02]  /*04d0*/  ISETP.NE.AND P0, PT, R7, UR4, PT ;  /* 0x0000000407007c0c */ /* 0x000fe4000bf05270 */
[----:B--2---:R0:W-:Y:S04]  /*04e0*/  STS [R23], R18 ;  /* 0x0000001217007388 */ /* 0x0041e80000000800 */
[----:B---3--:R0:W-:Y:S01]  /*04f0*/  STS [R19], R20 ;  /* 0x0000001413007388 */ /* 0x0081e20000000800 */
[----:B------:R-:W-:Y:S06]  /*0500*/  BAR.SYNC.DEFER_BLOCKING 0x0 ;  /* 0x0000000000007b1d */ /* 0x000fec0000010000 */
[----:B------:R-:W-:Y:S05]  /*0510*/  @!P1 BRA `(.L_x_19) ;  /* 0x0000000400789947 */ /* 0x000fea0003800000 */
[----:B------:R-:W-:Y:S01]  /*0520*/  ISETP.GE.U32.AND P1, PT, R17, 0x8, PT ;  /* 0x000000081100780c */ /* 0x000fe20003f26070 */
[----:B------:R-:W-:-:S12]  /*0530*/  HFMA2 R2, -RZ, RZ, 0, 0 ;  /* 0x00000000ff027431 */ /* 0x000fd800000001ff */
[----:B------:R-:W-:Y:S05]  /*0540*/  @!P1 BRA `(.L_x_20) ;  /* 0x0000000000a49947 */ /* 0x000fea0003800000 */
[----:B------:R-:W-:Y:S01]  /*0550*/  LEA R4, R11, UR5, 0x2 ;  /* 0x000000050b047c11 */ /* 0x000fe2000f8e10ff */
[----:B------:R-:W-:Y:S01]  /*0560*/  IMAD.MOV.U32 R2, RZ, RZ, R15 ;  /* 0x000000ffff027224 */ /* 0x000fe200078e000f */
[----:B------:R-:W-:-:S03]  /*0570*/  MOV R3, R13 ;  /* 0x0000000d00037202 */ /* 0x000fc60000000f00 */
[----:B------:R-:W-:-:S07]  /*0580*/  VIADD R4, R4, 0x10 ;  /* 0x0000001004047836 */ /* 0x000fce0000000000 */
.L_x_21:
[----:B0-----:R-:W-:Y:S01]  /*0590*/  LDS R23, [R4+-0x10] ;  /* 0xfffff00004177984 */ /* 0x001fe20000000800 */
[----:B------:R-:W-:Y:S01]  /*05a0*/  LEA R26, R17, R2, 0x2 ;  /* 0x00000002111a7211 */ /* 0x000fe200078e10ff */
[----:B------:R-:W-:Y:S02]  /*05b0*/  VIADD R3, R3, 0x8 ;  /* 0x0000000803037836 */ /* 0x000fe40000000000 */
[----:B------:R0:W1:Y:S02]  /*05c0*/  LDS R24, [R2] ;  /* 0x0000000002187984 */ /* 0x0000640000000800 */
[----:B------:R-:W-:Y:S01]  /*05d0*/  IMAD R20, R17, 0x4, R26 ;  /* 0x0000000411147824 */ /* 0x000fe200078e021a */
[----:B------:R-:W-:Y:S01]  /*05e0*/  ISETP.NE.AND P1, PT, R3, RZ, PT ;  /* 0x000000ff0300720c */ /* 0x000fe20003f25270 */
[----:B------:R-:W-:Y:S03]  /*05f0*/  LDS R22, [R4+-0xc] ;  /* 0xfffff40004167984 */ /* 0x000fe60000000800 */
[C---:B------:R-:W-:Y:S01]  /*0600*/  LEA R28, R17.reuse, R20, 0x2 ;  /* 0x00000014111c7211 */ /* 0x040fe200078e10ff */
[----:B------:R-:W2:Y:S01]  /*0610*/  LDS R26, [R26] ;  /* 0x000000001a1a7984 */ /* 0x000ea20000000800 */
[----:B0-----:R-:W-:-:S03]  /*0620*/  LEA R2, R17, R2, 0x5 ;  /* 0x0000000211027211 */ /* 0x001fc600078e28ff */
[----:B------:R-:W-:Y:S04]  /*0630*/  LDS R19, [R4+-0x8] ;  /* 0xfffff80004137984 */ /* 0x000fe80000000800 */
[----:B------:R-:W0:Y:S04]  /*0640*/  LDS R20, [R20] ;  /* 0x0000000014147984 */ /* 0x000e280000000800 */
[----:B------:R-:W-:Y:S04]  /*0650*/  LDS R5, [R4+-0x4] ;  /* 0xfffffc0004057984 */ /* 0x000fe80000000800 */
[----:B------:R-:W3:Y:S04]  /*0660*/  LDS R18, [R28] ;  /* 0x000000001c127984 */ /* 0x000ee80000000800 */
[----:B------:R-:W-:Y:S04]  /*0670*/  LDS R27, [R4+0x8] ;  /* 0x00000800041b7984 */ /* 0x000fe80000000800 */
[----:B------:R-:W-:Y:S01]  /*0680*/  LDS R29, [R4+0xc] ;  /* 0x00000c00041d7984 */ /* 0x000fe20000000800 */
[----:B-1----:R-:W-:Y:S01]  /*0690*/  FFMA R23, R23, R24, R16 ;  /* 0x0000001817177223 */ /* 0x002fe20000000010 */
[----:B------:R-:W-:-:S02]  /*06a0*/  IMAD R24, R17, 0x4, R28 ;  /* 0x0000000411187824 */ /* 0x000fc400078e021c */
[----:B------:R-:W-:Y:S03]  /*06b0*/  LDS R16, [R4] ;  /* 0x0000000004107984 */ /* 0x000fe60000000800 */
[C---:B------:R-:W-:Y:S01]  /*06c0*/  LEA R25, R17.reuse, R24, 0x2 ;  /* 0x0000001811197211 */ /* 0x040fe200078e10ff */
[----:B--2---:R-:W-:Y:S02]  /*06d0*/  FFMA R22, R22, R26, R23 ;  /* 0x0000001a16167223 */ /* 0x004fe40000000017 */
[----:B------:R-:W1:Y:S02]  /*06e0*/  LDS R23, [R24] ;  /* 0x0000000018177984 */ /* 0x000e640000000800 */
[----:B------:R-:W-:Y:S02]  /*06f0*/  IMAD R26, R17, 0x4, R25 ;  /* 0x00000004111a7824 */ /* 0x000fe400078e0219 */
[----:B0-----:R-:W-:-:S02]  /*0700*/  FFMA R22, R19, R20, R22 ;  /* 0x0000001413167223 */ /* 0x001fc40000000016 */
[----:B------:R0:W-:Y:S04]  /*0710*/  LDS R19, [R4+0x4] ;  /* 0x0000040004137984 */ /* 0x0001e80000000800 */
[----:B------:R-:W2:Y:S01]  /*0720*/  LDS R20, [R25] ;  /* 0x0000000019147984 */ /* 0x000ea20000000800 */
[----:B---3--:R-:W-:Y:S01]  /*0730*/  FFMA R5, R5, R18, R22 ;  /* 0x0000001205057223 */ /* 0x008fe20000000016 */
[----:B------:R-:W-:Y:S01]  /*0740*/  LEA R18, R17, R26, 0x2 ;  /* 0x0000001a11127211 */ /* 0x000fe200078e10ff */
[----:B0-----:R-:W-:Y:S01]  /*0750*/  VIADD R4, R4, 0x20 ;  /* 0x0000002004047836 */ /* 0x001fe20000000000 */
[----:B------:R-:W0:Y:S04]  /*0760*/  LDS R26, [R26] ;  /* 0x000000001a1a7984 */ /* 0x000e280000000800 */
[----:B------:R-:W3:Y:S01]  /*0770*/  LDS R18, [R18] ;  /* 0x0000000012127984 */ /* 0x000ee20000000800 */
[----:B-1----:R-:W-:-:S04]  /*0780*/  FFMA R16, R16, R23, R5 ;  /* 0x0000001710107223 */ /* 0x002fc80000000005 */
[----:B--2---:R-:W-:-:S04]  /*0790*/  FFMA R16, R19, R20, R16 ;  /* 0x0000001413107223 */ /* 0x004fc80000000010 */
[----:B0-----:R-:W-:-:S04]  /*07a0*/  FFMA R16, R27, R26, R16 ;  /* 0x0000001a1b107223 */ /* 0x001fc80000000010 */
[----:B---3--:R-:W-:Y:S01]  /*07b0*/  FFMA R16, R29, R18, R16 ;  /* 0x000000121d107223 */ /* 0x008fe20000000010 */
[----:B------:R-:W-:Y:S06]  /*07c0*/  @P1 BRA `(.L_x_21) ;  /* 0xfffffffc00701947 */ /* 0x000fec000383ffff */
[----:B------:R-:W-:-:S07]  /*07d0*/  MOV R2, R10 ;  /* 0x0000000a00027202 */ /* 0x000fce0000000f00 */
.L_x_20:
[----:B------:R-:W-:-:S13]  /*07e0*/  ISETP.NE.AND P1, PT, R21, RZ, PT ;  /* 0x000000ff1500720c */ /* 0x000fda0003f25270 */
[----:B------:R-:W-:Y:S05]  /*07f0*/  @!P1 BRA `(.L_x_19) ;  /* 0x0000000000c09947 */ /* 0x000fea0003800000 */
[----:B------:R-:W-:Y:S01]  /*0800*/  VIADD R3, R21, 0xffffffff ;  /* 0xffffffff15037836 */ /* 0x000fe20000000000 */
[----:B------:R-:W-:-:S04]  /*0810*/  ISETP.NE.AND P2, PT, R12, RZ, PT ;  /* 0x000000ff0c00720c */ /* 0x000fc80003f45270 */
[----:B------:R-:W-:-:S13]  /*0820*/  ISETP.GE.U32.AND P1, PT, R3, 0x3, PT ;  /* 0x000000030300780c */ /* 0x000fda0003f26070 */
[----:B------:R-:W-:Y:S05]  /*0830*/  @!P1 BRA `(.L_x_22) ;  /* 0x0000000000509947 */ /* 0x000fea0003800000 */
[C---:B------:R-:W-:Y:S01]  /*0840*/  IMAD R5, R2.reuse, R17, R6 ;  /* 0x0000001102057224 */ /* 0x040fe200078e0206 */
[----:B------:R-:W-:Y:S01]  /*0850*/  IADD3 R3, PT, PT, R11, R2, RZ ;  /* 0x000000020b037210 */ /* 0x000fe20007ffe0ff */
[----:B------:R-:W-:Y:S02]  /*0860*/  VIADD R2, R2, 0x4 ;  /* 0x0000000402027836 */ /* 0x000fe40000000000 */
[----:B------:R-:W-:Y:S01]  /*0870*/  IMAD R4, R5, 0x4, R14 ;  /* 0x0000000405047824 */ /* 0x000fe200078e020e */
[----:B------:R-:W-:-:S04]  /*0880*/  LEA R3, R3, UR5, 0x2 ;  /* 0x0000000503037c11 */ /* 0x000fc8000f8e10ff */
[C---:B------:R-:W-:Y:S01]  /*0890*/  LEA R22, R17.reuse, R4, 0x2 ;  /* 0x0000000411167211 */ /* 0x040fe200078e10ff */
[----:B0-----:R-:W-:Y:S04]  /*08a0*/  LDS R18, [R4] ;  /* 0x0000000004127984 */ /* 0x001fe80000000800 */
[----:B------:R-:W0:Y:S01]  /*08b0*/  LDS R5, [R3] ;  /* 0x0000000003057984 */ /* 0x000e220000000800 */
[----:B------:R-:W-:-:S03]  /*08c0*/  IMAD R26, R17, 0x4, R22 ;  /* 0x00000004111a7824 */ /* 0x000fc600078e0216 */
[----:B------:R-:W-:Y:S02]  /*08d0*/  LDS R20, [R3+0x4] ;  /* 0x0000040003147984 */ /* 0x000fe40000000800 */
[----:B------:R-:W-:Y:S02]  /*08e0*/  LEA R19, R17, R26, 0x2 ;  /* 0x0000001a11137211 */ /* 0x000fe400078e10ff */
[----:B------:R-:W1:Y:S04]  /*08f0*/  LDS R22, [R22] ;  /* 0x0000000016167984 */ /* 0x000e680000000800 */
[----:B------:R-:W-:Y:S04]  /*0900*/  LDS R24, [R3+0x8] ;  /* 0x0000080003187984 */ /* 0x000fe80000000800 */
[----:B------:R-:W2:Y:S04]  /*0910*/  LDS R26, [R26] ;  /* 0x000000001a1a7984 */ /* 0x000ea80000000800 */
[----:B------:R-:W-:Y:S04]  /*0920*/  LDS R28, [R3+0xc] ;  /* 0x00000c00031c7984 */ /* 0x000fe80000000800 */
[----:B------:R-:W3:Y:S01]  /*0930*/  LDS R19, [R19] ;  /* 0x0000000013137984 */ /* 0x000ee20000000800 */
[----:B0-----:R-:W-:-:S04]  /*0940*/  FFMA R5, R5, R18, R16 ;  /* 0x0000001205057223 */ /* 0x001fc80000000010 */
[----:B-1----:R-:W-:-:S04]  /*0950*/  FFMA R5, R20, R22, R5 ;  /* 0x0000001614057223 */ /* 0x002fc80000000005 */
[----:B--2---:R-:W-:-:S04]  /*0960*/  FFMA R5, R24, R26, R5 ;  /* 0x0000001a18057223 */ /* 0x004fc80000000005 */
[----:B---3--:R-:W-:-:S07]  /*0970*/  FFMA R16, R28, R19, R5 ;  /* 0x000000131c107223 */ /* 0x008fce0000000005 */
.L_x_22:
[----:B------:R-:W-:Y:S05]  /*0980*/  @!P2 BRA `(.L_x_19) ;  /* 0x00000000005ca947 */ /* 0x000fea0003800000 */
[----:B------:R-:W-:Y:S02]  /*0990*/  ISETP.NE.AND P1, PT, R12, 0x1, PT ;  /* 0x000000010c00780c */ /* 0x000fe40003f25270 */
[----:B------:R-:W-:-:S11]  /*09a0*/  LOP3.LUT P2, RZ, R17, 0x1, RZ, 0xc0, !PT ;  /* 0x0000000111ff7812 */ /* 0x000fd6000784c0ff */
[----:B------:R-:W-:Y:S05]  /*09b0*/  @!P1 BRA `(.L_x_23) ;  /* 0x0000000000309947 */ /* 0x000fea0003800000 */
[C---:B------:R-:W-:Y:S01]  /*09c0*/  IMAD R5, R2.reuse, R17, R6 ;  /* 0x0000001102057224 */ /* 0x040fe200078e0206 */
[----:B------:R-:W-:Y:S01]  /*09d0*/  IADD3 R3, PT, PT, R11, R2, RZ ;  /* 0x000000020b037210 */ /* 0x000fe20007ffe0ff */
[----:B------:R-:W-:Y:S02]  /*09e0*/  VIADD R2, R2, 0x2 ;  /* 0x0000000202027836 */ /* 0x000fe40000000000 */
[----:B------:R-:W-:Y:S01]  /*09f0*/  IMAD R4, R5, 0x4, R14 ;  /* 0x0000000405047824 */ /* 0x000fe200078e020e */
[----:B------:R-:W-:-:S04]  /*0a00*/  LEA R3, R3, UR5, 0x2 ;  /* 0x0000000503037c11 */ /* 0x000fc8000f8e10ff */
[----:B0-----:R-:W-:Y:S01]  /*0a10*/  LEA R19, R17, R4, 0x2 ;  /* 0x0000000411137211 */ /* 0x001fe200078e10ff */
[----:B------:R-:W-:Y:S04]  /*0a20*/  LDS R18, [R4] ;  /* 0x0000000004127984 */ /* 0x000fe80000000800 */
[----:B------:R-:W0:Y:S04]  /*0a30*/  LDS R5, [R3] ;  /* 0x0000000003057984 */ /* 0x000e280000000800 */
[----:B------:R-:W-:Y:S04]  /*0a40*/  LDS R20, [R3+0x4] ;  /* 0x0000040003147984 */ /* 0x000fe80000000800 */
[----:B------:R-:W1:Y:S01]  /*0a50*/  LDS R19, [R19] ;  /* 0x0000000013137984 */ /* 0x000e620000000800 */
[----:B0-----:R-:W-:-:S04]  /*0a60*/  FFMA R5, R5, R18, R16 ;  /* 0x0000001205057223 */ /* 0x001fc80000000010 */
[----:B-1----:R-:W-:-:S07]  /*0a70*/  FFMA R16, R20, R19, R5 ;  /* 0x0000001314107223 */ /* 0x002fce0000000005 */
.L_x_23:
[----:B------:R-:W-:Y:S05]  /*0a80*/  @!P2 BRA `(.L_x_19) ;  /* 0x00000000001ca947 */ /* 0x000fea0003800000 */
[----:B------:R-:W-:Y:S01]  /*0a90*/  IMAD R17, R2, R17, R6 ;  /* 0x0000001102117224 */ /* 0x000fe200078e0206 */
[----:B------:R-:W-:-:S03]  /*0aa0*/  IADD3 R2, PT, PT, R11, R2, RZ ;  /* 0x000000020b027210 */ /* 0x000fc60007ffe0ff */
[----:B------:R-:W-:Y:S01]  /*0ab0*/  IMAD R17, R17, 0x4, R14 ;  /* 0x0000000411117824 */ /* 0x000fe200078e020e */
[----:B------:R-:W-:-:S05]  /*0ac0*/  LEA R2, R2, UR5, 0x2 ;  /* 0x0000000502027c11 */ /* 0x000fca000f8e10ff */
[----:B------:R-:W-:Y:S04]  /*0ad0*/  LDS R3, [R2] ;  /* 0x0000000002037984 */ /* 0x000fe80000000800 */
[----:B------:R-:W1:Y:S02]  /*0ae0*/  LDS R17, [R17] ;  /* 0x0000000011117984 */ /* 0x000e640000000800 */
[----:B-1----:R-:W-:-:S07]  /*0af0*/  FFMA R16, R3, R17, R16 ;  /* 0x0000001103107223 */ /* 0x002fce0000000010 */
.L_x_19:
[----:B------:R-:W-:Y:S06]  /*0b00*/  BAR.SYNC.DEFER_BLOCKING 0x0 ;  /* 0x0000000000007b1d */ /* 0x000fec0000010000 */
[----:B------:R-:W-:Y:S05]  /*0b10*/  @P0 BRA `(.L_x_24) ;  /* 0xfffffff8000c0947 */ /* 0x000fea000383ffff */
.L_x_18:
[----:B------:R-:W1:Y:S01]  /*0b20*/  LDCU UR4, c[0x0][0x398] ;  /* 0x00007300ff0477ac */ /* 0x000e620008000800 */
[----:B------:R-:W2:Y:S01]  /*0b30*/  LDCU UR5, c[0x0][0x3a0] ;  /* 0x00007400ff0577ac */ /* 0x000ea20008000800 */
[----:B-1----:R-:W-:-:S04]  /*0b40*/  ISETP.GE.AND P0, PT, R9, UR4, PT ;  /* 0x0000000409007c0c */ /* 0x002fc8000bf06270 */
[----:B--2---:R-:W-:-:S13]  /*0b50*/  ISETP.GE.OR P0, PT, R8, UR5, P0 ;  /* 0x0000000508007c0c */ /* 0x004fda0008706670 */
[----:B------:R-:W-:Y:S05]  /*0b60*/  @P0 EXIT ;  /* 0x000000000000094d */ /* 0x000fea0003800000 */
[----:B------:R-:W1:Y:S01]  /*0b70*/  LDC.64 R2, c[0x0][0x390] ;  /* 0x0000e400ff027b82 */ /* 0x000e620000000a00 */
[----:B------:R-:W-:-:S04]  /*0b80*/  IMAD R9, R9, UR5, R8 ;  /* 0x0000000509097c24 */ /* 0x000fc8000f8e0208 */
[----:B-1----:R-:W-:-:S05]  /*0b90*/  IMAD.WIDE R2, R9, 0x4, R2 ;  /* 0x0000000409027825 */ /* 0x002fca00078e0202 */
[----:B------:R-:W-:Y:S01]  /*0ba0*/  STG.E desc[UR6][R2.64], R16 ;  /* 0x0000001002007986 */ /* 0x000fe2000c101906 */
[----:B------:R-:W-:Y:S05]  /*0bb0*/  EXIT ;  /* 0x000000000000794d */ /* 0x000fea0003800000 */
.L_x_25:
        /* <DEDUP_REMOVED lines=12> */
.L_x_35:


//--------------------- .text._Z13matrixMultGPUPfS_S_iii --------------------------
	.section	.text._Z13matrixMultGPUPfS_S_iii,"ax",@progbits
	.align	128
        .global         _Z13matrixMultGPUPfS_S_iii
        .type           _Z13matrixMultGPUPfS_S_iii,@function
        .size           _Z13matrixMultGPUPfS_S_iii,(.L_x_36 - _Z13matrixMultGPUPfS_S_iii)
        .other          _Z13matrixMultGPUPfS_S_iii,@"STO_CUDA_ENTRY STV_DEFAULT"
_Z13matrixMultGPUPfS_S_iii:
.text._Z13matrixMultGPUPfS_S_iii:
[----:B------:R-:W-:Y:S01]  /*0000*/  LDC R1, c[0x0][0x37c] ;  /* 0x0000df00ff017b82 */ /* 0x000fe20000000800 */
[----:B------:R-:W0:Y:S07]  /*0010*/  S2R R5, SR_TID.X ;  /* 0x0000000000057919 */ /* 0x000e2e0000002100 */
[----:B------:R-:W1:Y:S01]  /*0020*/  LDC R16, c[0x0][0x364] ;  /* 0x0000d900ff107b82 */ /* 0x000e620000000800 */
[----:B------:R-:W2:Y:S01]  /*0030*/  LDCU UR6, c[0x0][0x398] ;  /* 0x00007300ff0677ac */ /* 0x000ea20008000800 */
[----:B------:R-:W1:Y:S06]  /*0040*/  S2R R3, SR_TID.Y ;  /* 0x0000000000037919 */ /* 0x000e6c0000002200 */
[----:B------:R-:W0:Y:S08]  /*0050*/  S2UR UR5, SR_CTAID.X ;  /* 0x00000000000579c3 */ /* 0x000e300000002500 */
[----:B------:R-:W0:Y:S08]  /*0060*/  LDC R0, c[0x0][0x360] ;  /* 0x0000d800ff007b82 */ /* 0x000e300000000800 */
[----:B------:R-:W1:Y:S08]  /*0070*/  S2UR UR4, SR_CTAID.Y ;  /* 0x00000000000479c3 */ /* 0x000e700000002600 */
[----:B------:R-:W3:Y:S01]  /*0080*/  LDC R17, c[0x0][0x3a0] ;  /* 0x0000e800ff117b82 */ /* 0x000ee20000000800 */
[----:B0-----:R-:W-:-:S02]  /*0090*/  IMAD R0, R0, UR5, R5 ;  /* 0x0000000500007c24 */ /* 0x001fc4000f8e0205 */
[----:B-1----:R-:W-:-:S03]  /*00a0*/  IMAD R16, R16, UR4, R3 ;  /* 0x0000000410107c24 */ /* 0x002fc6000f8e0203 */
[----:B---3--:R-:W-:-:S04]  /*00b0*/  ISETP.GE.AND P0, PT, R0, R17, PT ;  /* 0x000000110000720c */ /* 0x008fc80003f06270 */
[----:B--2---:R-:W-:-:S13]  /*00c0*/  ISETP.GE.OR P0, PT, R16, UR6, P0 ;  /* 0x0000000610007c0c */ /* 0x004fda0008706670 */
[----:B------:R-:W-:Y:S05]  /*00d0*/  @P0 EXIT ;  /* 0x000000000000094d */ /* 0x000fea0003800000 */
[----:B------:R-:W0:Y:S01]  /*00e0*/  LDC R19, c[0x0][0x39c] ;  /* 0x0000e700ff137b82 */ /* 0x000e220000000800 */
[----:B------:R-:W1:Y:S01]  /*00f0*/  LDCU.64 UR4, c[0x0][0x358] ;  /* 0x00006b00ff0477ac */ /* 0x000e620008000a00 */
[----:B------:R-:W-:Y:S01]  /*0100*/  HFMA2 R24, -RZ, RZ, 0, 0 ;  /* 0x00000000ff187431 */ /* 0x000fe200000001ff */
[----:B0-----:R-:W-:-:S13]  /*0110*/  ISETP.GE.AND P0, PT, R19, 0x1, PT ;  /* 0x000000011300780c */ /* 0x001fda0003f06270 */
[----:B-1----:R-:W-:Y:S05]  /*0120*/  @!P0 BRA `(.L_x_26) ;  /* 0x0000000400e08947 */ /* 0x002fea0003800000 */
[C---:B------:R-:W-:Y:S01]  /*0130*/  ISETP.GE.U32.AND P1, PT, R19.reuse, 0x8, PT ;  /* 0x000000081300780c */ /* 0x040fe20003f26070 */
[----:B------:R-:W-:Y:S01]  /*0140*/  IMAD R20, R16, R19, RZ ;  /* 0x0000001310147224 */ /* 0x000fe200078e02ff */
[----:B------:R-:W-:Y:S02]  /*0150*/  LOP3.LUT R27, R19, 0x7, RZ, 0xc0, !PT ;  /* 0x00000007131b7812 */ /* 0x000fe400078ec0ff */
[----:B------:R-:W-:Y:S02]  /*0160*/  MOV R24, RZ ;  /* 0x000000ff00187202 */ /* 0x000fe40000000f00 */
[----:B------:R-:W-:Y:S02]  /*0170*/  ISETP.NE.AND P0, PT, R27, RZ, PT ;  /* 0x000000ff1b00720c */ /* 0x000fe40003f05270 */
[----:B------:R-:W-:-:S05]  /*0180*/  MOV R21, RZ ;  /* 0x000000ff00157202 */ /* 0x000fca0000000f00 */
[----:B------:R-:W-:Y:S06]  /*0190*/  @!P1 BRA `(.L_x_27) ;  /* 0x0000000000c49947 */ /* 0x000fec0003800000 */
[----:B------:R-:W0:Y:S01]  /*01a0*/  LDC.64 R2, c[0x0][0x380] ;  /* 0x0000e000ff027b82 */ /* 0x000e220000000a00 */
[----:B------:R-:W-:Y:S02]  /*01b0*/  LOP3.LUT R21, R19, 0x7ffffff8, RZ, 0xc0, !PT ;  /* 0x7ffffff813157812 */ /* 0x000fe400078ec0ff */
[----:B------:R-:W-:Y:S02]  /*01c0*/  MOV R24, RZ ;  /* 0x000000ff00187202 */ /* 0x000fe40000000f00 */
[----:B------:R-:W-:Y:S02]  /*01d0*/  MOV R18, R0 ;  /* 0x0000000000127202 */ /* 0x000fe40000000f00 */
[----:B------:R-:W-:Y:S01]  /*01e0*/  IADD3 R22, PT, PT, -R21, RZ, RZ ;  /* 0x000000ff15167210 */ /* 0x000fe20007ffe1ff */
[----:B0-----:R-:W-:-:S03]  /*01f0*/  IMAD.WIDE.U32 R2, R20, 0x4, R2 ;  /* 0x0000000414027825 */ /* 0x001fc600078e0002 */
[----:B------:R-:W-:-:S04]  /*0200*/  IADD3 R4, P1, PT, R2, 0x10, RZ ;  /* 0x0000001002047810 */ /* 0x000fc80007f3e0ff */
[----:B------:R-:W-:-:S09]  /*0210*/  IADD3.X R5, PT, PT, RZ, R3, RZ, P1, !PT ;  /* 0x00000003ff057210 */ /* 0x000fd20000ffe4ff */
.L_x_28:
[----:B------:R-:W0:Y:S01]  /*0220*/  LDC.64 R14, c[0x0][0x388] ;  /* 0x0000e200ff0e7b82 */ /* 0x000e220000000a00 */
[----:B------:R-:W-:Y:S02]  /*0230*/  MOV R2, R4 ;  /* 0x0000000400027202 */ /* 0x000fe40000000f00 */
[----:B------:R-:W-:-:S05]  /*0240*/  MOV R3, R5 ;  /* 0x0000000500037202 */ /* 0x000fca0000000f00 */
[----:B------:R-:W2:Y:S04]  /*0250*/  LDG.E R25, desc[UR4][R2.64+-0x10] ;  /* 0xfffff00402197981 */ /* 0x000ea8000c1e1900 */
[----:B------:R-:W3:Y:S04]  /*0260*/  LDG.E R23, desc[UR4][R2.64+-0xc] ;  /* 0xfffff40402177981 */ /* 0x000ee8000c1e1900 */
[----:B------:R-:W4:Y:S04]  /*0270*/  LDG.E R29, desc[UR4][R2.64+-0x8] ;  /* 0xfffff804021d7981 */ /* 0x000f28000c1e1900 */
[----:B------:R-:W5:Y:S01]  /*0280*/  LDG.E R28, desc[UR4][R2.64+-0x4] ;  /* 0xfffffc04021c7981 */ /* 0x000f62000c1e1900 */
[----:B0-----:R-:W-:-:S05]  /*0290*/  IMAD.WIDE R14, R18, 0x4, R14 ;  /* 0x00000004120e7825 */ /* 0x001fca00078e020e */
[----:B------:R0:W2:Y:S01]  /*02a0*/  LDG.E R26, desc[UR4][R14.64] ;  /* 0x000000040e1a7981 */ /* 0x0000a2000c1e1900 */
[----:B------:R-:W-:-:S04]  /*02b0*/  IMAD.WIDE R12, R17, 0x4, R14 ;  /* 0x00000004110c7825 */ /* 0x000fc800078e020e */
[C---:B------:R-:W-:Y:S02]  /*02c0*/  IMAD.WIDE R4, R17.reuse, 0x4, R12 ;  /* 0x0000000411047825 */ /* 0x040fe400078e020c */
[----:B------:R-:W3:Y:S02]  /*02d0*/  LDG.E R12, desc[UR4][R12.64] ;  /* 0x000000040c0c7981 */ /* 0x000ee4000c1e1900 */
[C---:B------:R-:W-:Y:S02]  /*02e0*/  IMAD.WIDE R8, R17.reuse, 0x4, R4 ;  /* 0x0000000411087825 */ /* 0x040fe400078e0204 */
[----:B------:R-:W4:Y:S02]  /*02f0*/  LDG.E R4, desc[UR4][R4.64] ;  /* 0x0000000404047981 */ /* 0x000f24000c1e1900 */
[C---:B------:R-:W-:Y:S02]  /*0300*/  IMAD.WIDE R6, R17.reuse, 0x4, R8 ;  /* 0x0000000411067825 */ /* 0x040fe400078e0208 */
[----:B------:R-:W5:Y:S02]  /*0310*/  LDG.E R8, desc[UR4][R8.64] ;  /* 0x0000000408087981 */ /* 0x000f64000c1e1900 */
[----:B------:R-:W-:-:S02]  /*0320*/  IMAD.WIDE R10, R17, 0x4, R6 ;  /* 0x00000004110a7825 */ /* 0x000fc400078e0206 */
[----:B------:R-:W5:Y:S04]  /*0330*/  LDG.E R5, desc[UR4][R2.64] ;  /* 0x0000000402057981 */ /* 0x000f68000c1e1900 */
[----:B------:R-:W5:Y:S01]  /*0340*/  LDG.E R6, desc[UR4][R6.64] ;  /* 0x0000000406067981 */ /* 0x000f62000c1e1900 */
[----:B0-----:R-:W-:-:S03]  /*0350*/  IMAD.WIDE R14, R17, 0x4, R10 ;  /* 0x00000004110e7825 */ /* 0x001fc600078e020a */
[----:B------:R-:W5:Y:S04]  /*0360*/  LDG.E R10, desc[UR4][R10.64] ;  /* 0x000000040a0a7981 */ /* 0x000f68000c1e1900 */
[----:B------:R-:W5:Y:S04]  /*0370*/  LDG.E R13, desc[UR4][R14.64] ;  /* 0x000000040e0d7981 */ /* 0x000f68000c1e1900 */
[----:B------:R-:W5:Y:S04]  /*0380*/  LDG.E R7, desc[UR4][R2.64+0x4] ;  /* 0x0000040402077981 */ /* 0x000f68000c1e1900 */
[----:B------:R-:W5:Y:S01]  /*0390*/  LDG.E R9, desc[UR4][R2.64+0xc] ;  /* 0x00000c0402097981 */ /* 0x000f62000c1e1900 */
[----:B--2---:R-:W-:Y:S01]  /*03a0*/  FFMA R26, R25, R26, R24 ;  /* 0x0000001a191a7223 */ /* 0x004fe20000000018 */
[----:B------:R-:W-:-:S02]  /*03b0*/  IMAD.WIDE R24, R17, 0x4, R14 ;  /* 0x0000000411187825 */ /* 0x000fc400078e020e */
[----:B------:R-:W2:Y:S04]  /*03c0*/  LDG.E R14, desc[UR4][R2.64+0x8] ;  /* 0x00000804020e7981 */ /* 0x000ea8000c1e1900 */
[----:B------:R-:W2:Y:S01]  /*03d0*/  LDG.E R24, desc[UR4][R24.64] ;  /* 0x0000000418187981 */ /* 0x000ea2000c1e1900 */
[----:B---3--:R-:W-:Y:S01]  /*03e0*/  FFMA R12, R23, R12, R26 ;  /* 0x0000000c170c7223 */ /* 0x008fe2000000001a */
[----:B------:R-:W-:-:S03]  /*03f0*/  IADD3 R22, PT, PT, R22, 0x8, RZ ;  /* 0x0000000816167810 */ /* 0x000fc60007ffe0ff */
[----:B----4-:R-:W-:Y:S01]  /*0400*/  FFMA R29, R29, R4, R12 ;  /* 0x000000041d1d7223 */ /* 0x010fe2000000000c */
[----:B------:R-:W-:-:S03]  /*0410*/  ISETP.NE.AND P1, PT, R22, RZ, PT ;  /* 0x000000ff1600720c */ /* 0x000fc60003f25270 */
[----:B-----5:R-:W-:Y:S01]  /*0420*/  FFMA R8, R28, R8, R29 ;  /* 0x000000081c087223 */ /* 0x020fe2000000001d */
[----:B------:R-:W-:-:S03]  /*0430*/  IADD3 R4, P2, PT, R2, 0x20, RZ ;  /* 0x0000002002047810 */ /* 0x000fc60007f5e0ff */
[----:B------:R-:W-:Y:S01]  /*0440*/  FFMA R6, R5, R6, R8 ;  /* 0x0000000605067223 */ /* 0x000fe20000000008 */
[----:B------:R-:W-:Y:S02]  /*0450*/  IADD3.X R5, PT, PT, RZ, R3, RZ, P2, !PT ;  /* 0x00000003ff057210 */ /* 0x000fe400017fe4ff */
[----:B------:R-:W-:Y:S01]  /*0460*/  LEA R18, R17, R18, 0x3 ;  /* 0x0000001211127211 */ /* 0x000fe200078e18ff */
[----:B------:R-:W-:-:S04]  /*0470*/  FFMA R7, R7, R10, R6 ;  /* 0x0000000a07077223 */ /* 0x000fc80000000006 */
[----:B--2---:R-:W-:-:S04]  /*0480*/  FFMA R14, R14, R13, R7 ;  /* 0x0000000d0e0e7223 */ /* 0x004fc80000000007 */
[----:B------:R-:W-:Y:S01]  /*0490*/  FFMA R24, R9, R24, R14 ;  /* 0x0000001809187223 */ /* 0x000fe2000000000e */
[----:B------:R-:W-:Y:S06]  /*04a0*/  @P1 BRA `(.L_x_28) ;  /* 0xfffffffc005c1947 */ /* 0x000fec000383ffff */
.L_x_27:
[----:B------:R-:W-:Y:S05]  /*04b0*/  @!P0 BRA `(.L_x_26) ;  /* 0x0000000000fc8947 */ /* 0x000fea0003800000 */
[----:B------:R-:W-:Y:S02]  /*04c0*/  ISETP.GE.U32.AND P1, PT, R27, 0x4, PT ;  /* 0x000000041b00780c */ /* 0x000fe40003f26070 */
[----:B------:R-:W-:-:S04]  /*04d0*/  LOP3.LUT R14, R19, 0x3, RZ, 0xc0, !PT ;  /* 0x00000003130e7812 */ /* 0x000fc800078ec0ff */
[----:B------:R-:W-:-:S07]  /*04e0*/  ISETP.NE.AND P0, PT, R14, RZ, PT ;  /* 0x000000ff0e00720c */ /* 0x000fce0003f05270 */
[----:B------:R-:W-:Y:S06]  /*04f0*/  @!P1 BRA `(.L_x_29) ;  /* 0x00000000006c9947 */ /* 0x000fec0003800000 */
[----:B------:R-:W0:Y:S01]  /*0500*/  LDC.64 R4, c[0x0][0x388] ;  /* 0x0000e200ff047b82 */ /* 0x000e220000000a00 */
[----:B------:R-:W1:Y:S01]  /*0510*/  LDCU.64 UR6, c[0x0][0x380] ;  /* 0x00007000ff0677ac */ /* 0x000e620008000a00 */
[----:B------:R-:W-:Y:S01]  /*0520*/  IMAD R7, R21, R17, R0 ;  /* 0x0000001115077224 */ /* 0x000fe200078e0200 */
[CC--:B------:R-:W-:Y:S02]  /*0530*/  IADD3 R3, PT, PT, R20.reuse, R21.reuse, RZ ;  /* 0x0000001514037210 */ /* 0x0c0fe40007ffe0ff */
[----:B------:R-:W-:-:S03]  /*0540*/  IADD3 R8, P1, PT, R20, R21, RZ ;  /* 0x0000001514087210 */ /* 0x000fc60007f3e0ff */
[----:B------:R-:W2:Y:S01]  /*0550*/  LDC.64 R12, c[0x0][0x380] ;  /* 0x0000e000ff0c7b82 */ /* 0x000ea20000000a00 */
[----:B0-----:R-:W-:-:S04]  /*0560*/  IMAD.WIDE R4, R7, 0x4, R4 ;  /* 0x0000000407047825 */ /* 0x001fc800078e0204 */
[----:B------:R-:W-:Y:S02]  /*0570*/  IMAD.WIDE R6, R17, 0x4, R4 ;  /* 0x0000000411067825 */ /* 0x000fe400078e0204 */
[----:B------:R-:W3:Y:S02]  /*0580*/  LDG.E R4, desc[UR4][R4.64] ;  /* 0x0000000404047981 */ /* 0x000ee4000c1e1900 */
[----:B--2---:R-:W-:Y:S01]  /*0590*/  IMAD.WIDE.U32 R12, R3, 0x4, R12 ;  /* 0x00000004030c7825 */ /* 0x004fe200078e000c */
[----:B------:R-:W-:Y:S02]  /*05a0*/  IADD3.X R3, PT, PT, RZ, RZ, RZ, P1, !PT ;  /* 0x000000ffff037210 */ /* 0x000fe40000ffe4ff */
[----:B-1----:R-:W-:-:S03]  /*05b0*/  LEA R2, P1, R8, UR6, 0x2 ;  /* 0x0000000608027c11 */ /* 0x002fc6000f8210ff */
[----:B------:R-:W3:Y:S01]  /*05c0*/  LDG.E R13, desc[UR4][R12.64] ;  /* 0x000000040c0d7981 */ /* 0x000ee2000c1e1900 */
[----:B------:R-:W-:Y:S01]  /*05d0*/  LEA.HI.X R3, R8, UR7, R3, 0x2, P1 ;  /* 0x0000000708037c11 */ /* 0x000fe200088f1403 */
[C---:B------:R-:W-:Y:S02]  /*05e0*/  IMAD.WIDE R8, R17.reuse, 0x4, R6 ;  /* 0x0000000411087825 */ /* 0x040fe400078e0206 */
[----:B------:R-:W2:Y:S04]  /*05f0*/  LDG.E R6, desc[UR4][R6.64] ;  /* 0x0000000406067981 */ /* 0x000ea8000c1e1900 */
[----:B------:R-:W2:Y:S01]  /*0600*/  LDG.E R15, desc[UR4][R2.64+0x4] ;  /* 0x00000404020f7981 */ /* 0x000ea2000c1e1900 */
[----:B------:R-:W-:-:S03]  /*0610*/  IMAD.WIDE R10, R17, 0x4, R8 ;  /* 0x00000004110a7825 */ /* 0x000fc600078e0208 */
[----:B------:R-:W4:Y:S04]  /*0620*/  LDG.E R22, desc[UR4][R8.64] ;  /* 0x0000000408167981 */ /* 0x000f28000c1e1900 */
[----:B------:R-:W4:Y:S04]  /*0630*/  LDG.E R18, desc[UR4][R2.64+0x8] ;  /* 0x0000080402127981 */ /* 0x000f28000c1e1900 */
[----:B------:R-:W5:Y:S04]  /*0640*/  LDG.E R26, desc[UR4][R2.64+0xc] ;  /* 0x00000c04021a7981 */ /* 0x000f68000c1e1900 */
[----:B------:R-:W5:Y:S01]  /*0650*/  LDG.E R10, desc[UR4][R10.64] ;  /* 0x000000040a0a7981 */ /* 0x000f62000c1e1900 */
[----:B------:R-:W-:Y:S01]  /*0660*/  IADD3 R21, PT, PT, R21, 0x4, RZ ;  /* 0x0000000415157810 */ /* 0x000fe20007ffe0ff */
[----:B---3--:R-:W-:-:S04]  /*0670*/  FFMA R24, R13, R4, R24 ;  /* 0x000000040d187223 */ /* 0x008fc80000000018 */
[----:B--2---:R-:W-:-:S04]  /*0680*/  FFMA R15, R15, R6, R24 ;  /* 0x000000060f0f7223 */ /* 0x004fc80000000018 */
[----:B----4-:R-:W-:-:S04]  /*0690*/  FFMA R15, R18, R22, R15 ;  /* 0x00000016120f7223 */ /* 0x010fc8000000000f */
[----:B-----5:R-:W-:-:S07]  /*06a0*/  FFMA R24, R26, R10, R15 ;  /* 0x0000000a1a187223 */ /* 0x020fce000000000f */
.L_x_29:
[----:B------:R-:W-:Y:S05]  /*06b0*/  @!P0 BRA `(.L_x_26) ;  /* 0x00000000007c8947 */ /* 0x000fea0003800000 */
[----:B------:R-:W-:Y:S01]  /*06c0*/  ISETP.NE.AND P1, PT, R14, 0x1, PT ;  /* 0x000000010e00780c */ /* 0x000fe20003f25270 */
[----:B------:R-:W0:Y:S01]  /*06d0*/  LDC.64 R10, c[0x0][0x380] ;  /* 0x0000e000ff0a7b82 */ /* 0x000e220000000a00 */
[----:B------:R-:W-:-:S04]  /*06e0*/  LOP3.LUT R19, R19, 0x1, RZ, 0xc0, !PT ;  /* 0x0000000113137812 */ /* 0x000fc800078ec0ff */
[----:B------:R-:W-:-:S03]  /*06f0*/  ISETP.NE.U32.AND P0, PT, R19, 0x1, PT ;  /* 0x000000011300780c */ /* 0x000fc60003f05070 */
[----:B------:R-:W1:Y:S04]  /*0700*/  LDC.64 R8, c[0x0][0x388] ;  /* 0x0000e200ff087b82 */ /* 0x000e680000000a00 */
[CC--:B------:R-:W-:Y:S02]  /*0710*/  @P1 IADD3 R13, PT, PT, R20.reuse, R21.reuse, RZ ;  /* 0x00000015140d1210 */ /* 0x0c0fe40007ffe0ff */
[----:B------:R-:W-:Y:S02]  /*0720*/  @P1 IADD3 R12, P2, PT, R20, R21, RZ ;  /* 0x00000015140c1210 */ /* 0x000fe40007f5e0ff */
[----:B------:R-:W2:Y:S02]  /*0730*/  @P1 LDC.64 R2, c[0x0][0x380] ;  /* 0x0000e000ff021b82 */ /* 0x000ea40000000a00 */
[----:B------:R-:W-:-:S06]  /*0740*/  @P1 IADD3.X R14, PT, PT, RZ, RZ, RZ, P2, !PT ;  /* 0x000000ffff0e1210 */ /* 0x000fcc00017fe4ff */
[----:B------:R-:W3:Y:S01]  /*0750*/  LDC.64 R4, c[0x0][0x380] ;  /* 0x0000e000ff047b82 */ /* 0x000ee20000000a00 */
[----:B0-----:R-:W-:-:S04]  /*0760*/  @P1 IMAD.WIDE.U32 R10, R13, 0x4, R10 ;  /* 0x000000040d0a1825 */ /* 0x001fc800078e000a */
[C---:B------:R-:W-:Y:S01]  /*0770*/  @P1 IMAD R13, R21.reuse, R17, R0 ;  /* 0x00000011150d1224 */ /* 0x040fe200078e0200 */
[----:B------:R-:W-:Y:S01]  /*0780*/  @P1 IADD3 R21, PT, PT, R21, 0x2, RZ ;  /* 0x0000000215151810 */ /* 0x000fe20007ffe0ff */
[----:B------:R-:W4:Y:S01]  /*0790*/  @P1 LDG.E R11, desc[UR4][R10.64] ;  /* 0x000000040a0b1981 */ /* 0x000f22000c1e1900 */
[----:B------:R-:W0:Y:S01]  /*07a0*/  LDC.64 R6, c[0x0][0x388] ;  /* 0x0000e200ff067b82 */ /* 0x000e220000000a00 */
[----:B-1----:R-:W-:Y:S01]  /*07b0*/  @P1 IMAD.WIDE R8, R13, 0x4, R8 ;  /* 0x000000040d081825 */ /* 0x002fe200078e0208 */
[----:B------:R-:W-:Y:S02]  /*07c0*/  @!P0 IADD3 R15, PT, PT, R20, R21, RZ ;  /* 0x00000015140f8210 */ /* 0x000fe40007ffe0ff */
[----:B--2---:R-:W-:Y:S01]  /*07d0*/  @P1 LEA R2, P2, R12, R2, 0x2 ;  /* 0x000000020c021211 */ /* 0x004fe200078410ff */
[----:B------:R-:W-:-:S03]  /*07e0*/  @!P0 IMAD R21, R21, R17, R0 ;  /* 0x0000001115158224 */ /* 0x000fc600078e0200 */
[----:B------:R-:W-:Y:S01]  /*07f0*/  @P1 LEA.HI.X R3, R12, R3, R14, 0x2, P2 ;  /* 0x000000030c031211 */ /* 0x000fe200010f140e */
[----:B------:R-:W-:Y:S01]  /*0800*/  @P1 IMAD.WIDE R12, R17, 0x4, R8 ;  /* 0x00000004110c1825 */ /* 0x000fe200078e0208 */
[----:B------:R-:W4:Y:S03]  /*0810*/  @P1 LDG.E R14, desc[UR4][R8.64] ;  /* 0x00000004080e1981 */ /* 0x000f26000c1e1900 */
[----:B---3--:R-:W-:Y:S01]  /*0820*/  @!P0 IMAD.WIDE.U32 R4, R15, 0x4, R4 ;  /* 0x000000040f048825 */ /* 0x008fe200078e0004 */
[----:B------:R-:W2:Y:S04]  /*0830*/  @P1 LDG.E R2, desc[UR4][R2.64+0x4] ;  /* 0x0000040402021981 */ /* 0x000ea8000c1e1900 */
[----:B------:R-:W2:Y:S01]  /*0840*/  @P1 LDG.E R12, desc[UR4][R12.64] ;  /* 0x000000040c0c1981 */ /* 0x000ea2000c1e1900 */
[----:B0-----:R-:W-:-:S03]  /*0850*/  @!P0 IMAD.WIDE R6, R21, 0x4, R6 ;  /* 0x0000000415068825 */ /* 0x001fc600078e0206 */
[----:B------:R-:W3:Y:S04]  /*0860*/  @!P0 LDG.E R5, desc[UR4][R4.64] ;  /* 0x0000000404058981 */ /* 0x000ee8000c1e1900 */
[----:B------:R-:W3:Y:S01]  /*0870*/  @!P0 LDG.E R6, desc[UR4][R6.64] ;  /* 0x0000000406068981 */ /* 0x000ee2000c1e1900 */
[----:B----4-:R-:W-:-:S04]  /*0880*/  @P1 FFMA R11, R11, R14, R24 ;  /* 0x0000000e0b0b1223 */ /* 0x010fc80000000018 */
[----:B--2---:R-:W-:-:S04]  /*0890*/  @P1 FFMA R24, R2, R12, R11 ;  /* 0x0000000c02181223 */ /* 0x004fc8000000000b */
[----:B---3--:R-:W-:-:S07]  /*08a0*/  @!P0 FFMA R24, R5, R6, R24 ;  /* 0x0000000605188223 */ /* 0x008fce0000000018 */
.L_x_26:
[----:B------:R-:W0:Y:S01]  /*08b0*/  LDC.64 R2, c[0x0][0x390] ;  /* 0x0000e400ff027b82 */ /* 0x000e220000000a00 */
[----:B------:R-:W-:-:S04]  /*08c0*/  IMAD R17, R16, R17, R0 ;  /* 0x0000001110117224 */ /* 0x000fc800078e0200 */
[----:B0-----:R-:W-:-:S05]  /*08d0*/  IMAD.WIDE R2, R17, 0x4, R2 ;  /* 0x0000000411027825 */ /* 0x001fca00078e0202 */
[----:B------:R-:W-:Y:S01]  /*08e0*/  STG.E desc[UR4][R2.64], R24 ;  /* 0x0000001802007986 */ /* 0x000fe2000c101904 */
[----:B------:R-:W-:Y:S05]  /*08f0*/  EXIT ;  /* 0x000000000000794d */ /* 0x000fea0003800000 */
.L_x_30:
        /* <DEDUP_REMOVED lines=16> */
.L_x_36:


//--------------------- .text._Z22convertFloatToDataTypePfS_i --------------------------
	.section	.text._Z22convertFloatToDataTypePfS_i,"ax",@progbits
	.align	128
        .global         _Z22convertFloatToDataTypePfS_i
        .type           _Z22convertFloatToDataTypePfS_i,@function
        .size           _Z22convertFloatToDataTypePfS_i,(.L_x_37 - _Z22convertFloatToDataTypePfS_i)
        .other          _Z22convertFloatToDataTypePfS_i,@"STO_CUDA_ENTRY STV_DEFAULT"
_Z22convertFloatToDataTypePfS_i:
.text._Z22convertFloatToDataTypePfS_i:
[----:B------:R-:W-:Y:S01]  /*0000*/  LDC R1, c[0x0][0x37c] ;  /* 0x0000df00ff017b82 */ /* 0x000fe20000000800 */
[----:B------:R-:W0:Y:S07]  /*0010*/  S2R R0, SR_TID.X ;  /* 0x0000000000007919 */ /* 0x000e2e0000002100 */
[----:B------:R-:W0:Y:S01]  /*0020*/  S2UR UR4, SR_CTAID.X ;  /* 0x00000000000479c3 */ /* 0x000e220000002500 */
[----:B------:R-:W1:Y:S07]  /*0030*/  LDCU UR5, c[0x0][0x390] ;  /* 0x00007200ff0577ac */ /* 0x000e6e0008000800 */
[----:B------:R-:W0:Y:S02]  /*0040*/  LDC R7, c[0x0][0x360] ;  /* 0x0000d800ff077b82 */ /* 0x000e240000000800 */
[----:B0-----:R-:W-:-:S05]  /*0050*/  IMAD R7, R7, UR4, R0 ;  /* 0x0000000407077c24 */ /* 0x001fca000f8e0200 */
[----:B-1----:R-:W-:-:S13]  /*0060*/  ISETP.GE.AND P0, PT, R7, UR5, PT ;  /* 0x0000000507007c0c */ /* 0x002fda000bf06270 */
[----:B------:R-:W-:Y:S05]  /*0070*/  @P0 EXIT ;  /* 0x000000000000094d */ /* 0x000fea0003800000 */
[----:B------:R-:W0:Y:S01]  /*0080*/  LDC.64 R2, c[0x0][0x388] ;  /* 0x0000e200ff027b82 */ /* 0x000e220000000a00 */
[----:B------:R-:W1:Y:S07]  /*0090*/  LDCU.64 UR4, c[0x0][0x358] ;  /* 0x00006b00ff0477ac */ /* 0x000e6e0008000a00 */
[----:B------:R-:W2:Y:S01]  /*00a0*/  LDC.64 R4, c[0x0][0x380] ;  /* 0x0000e000ff047b82 */ /* 0x000ea20000000a00 */
[----:B0-----:R-:W-:-:S06]  /*00b0*/  IMAD.WIDE R2, R7, 0x4, R2 ;  /* 0x0000000407027825 */ /* 0x001fcc00078e0202 */
[----:B-1----:R-:W3:Y:S01]  /*00c0*/  LDG.E R3, desc[UR4][R2.64] ;  /* 0x0000000402037981 */ /* 0x002ee2000c1e1900 */
[----:B--2---:R-:W-:-:S05]  /*00d0*/  IMAD.WIDE R4, R7, 0x4, R4 ;  /* 0x0000000407047825 */ /* 0x004fca00078e0204 */
[----:B---3--:R-:W-:Y:S01]  /*00e0*/  STG.E desc[UR4][R4.64], R3 ;  /* 0x0000000304007986 */ /* 0x008fe2000c101904 */
[----:B------:R-:W-:Y:S05]  /*00f0*/  EXIT ;  /* 0x000000000000794d */ /* 0x000fea0003800000 */
.L_x_31:
        /* <DEDUP_REMOVED lines=16> */
.L_x_37:


//--------------------- .text._Z15convertFromHalfPfP6__halfi --------------------------
	.section	.text._Z15convertFromHalfPfP6__halfi,"ax",@progbits
	.align	128
        .global         _Z15convertFromHalfPfP6__halfi
        .type           _Z15convertFromHalfPfP6__halfi,@function
        .size           _Z15convertFromHalfPfP6__halfi,(.L_x_38 - _Z15convertFromHalfPfP6__halfi)
        .other          _Z15convertFromHalfPfP6__halfi,@"STO_CUDA_ENTRY STV_DEFAULT"
_Z15convertFromHalfPfP6__halfi:
.text._Z15convertFromHalfPfP6__halfi:
        /* <DEDUP_REMOVED lines=12> */
[----:B-1----:R-:W3:Y:S01]  /*00c0*/  LDG.E.U16 R2, desc[UR4][R2.64] ;  /* 0x0000000402027981 */ /* 0x002ee2000c1e1500 */
[----:B--2---:R-:W-:-:S04]  /*00d0*/  IMAD.WIDE R4, R7, 0x4, R4 ;  /* 0x0000000407047825 */ /* 0x004fc800078e0204 */
[----:B---3--:R-:W-:-:S05]  /*00e0*/  HADD2.F32 R7, -RZ, R2.H0_H0 ;  /* 0x20000002ff077230 */ /* 0x008fca0000004100 */
[----:B------:R-:W-:Y:S01]  /*00f0*/  STG.E desc[UR4][R4.64], R7 ;  /* 0x0000000704007986 */ /* 0x000fe2000c101904 */
[----:B------:R-:W-:Y:S05]  /*0100*/  EXIT ;  /* 0x000000000000794d */ /* 0x000fea0003800000 */
.L_x_32:
        /* <DEDUP_REMOVED lines=15> */
.L_x_38:


//--------------------- .text._Z13convertToHalfP6__halfPfi --------------------------
	.section	.text._Z13convertToHalfP6__halfPfi,"ax",@progbits
	.align	128
        .global         _Z13convertToHalfP6__halfPfi
        .type           _Z13convertToHalfP6__halfPfi,@function
        .size           _Z13convertToHalfP6__halfPfi,(.L_x_39 - _Z13convertToHalfP6__halfPfi)
        .other          _Z13convertToHalfP6__halfPfi,@"STO_CUDA_ENTRY STV_DEFAULT"
_Z13convertToHalfP6__halfPfi:
.text._Z13convertToHalfP6__halfPfi:
        /* <DEDUP_REMOVED lines=13> */
[----:B--2---:R-:W-:Y:S01]  /*00d0*/  IMAD.WIDE R4, R7, 0x2, R4 ;  /* 0x0000000207047825 */ /* 0x004fe200078e0204 */
[----:B---3--:R-:W-:-:S05]  /*00e0*/  F2FP.F16.F32.PACK_AB R0, RZ, R2 ;  /* 0x00000002ff00723e */ /* 0x008fca00000000ff */
[----:B------:R-:W-:Y:S01]  /*00f0*/  STG.E.U16 desc[UR4][R4.64], R0 ;  /* 0x0000000004007986 */ /* 0x000fe2000c101504 */
[----:B------:R-:W-:Y:S05]  /*0100*/  EXIT ;  /* 0x000000000000794d */ /* 0x000fea0003800000 */
.L_x_33:
        /* <DEDUP_REMOVED lines=15> */
.L_x_39:


//--------------------- .nv.shared._Z9wmma_gemmP6__halfS0_Pfiii --------------------------
	.section	.nv.shared._Z9wmma_gemmP6__halfS0_Pfiii,"aw",@nobits
	.sectionflags	@""
	.align	16
.nv.shared._Z9wmma_gemmP6__halfS0_Pfiii:
	.zero		5120


//--------------------- .nv.shared.reserved.0     --------------------------
	.section	.nv.shared.reserved.0,"aw",@nobits
	.weak		__nv_reservedSMEM_offset_0_alias
	.size		__nv_reservedSMEM_offset_0_alias, 0, 64
	.other		__nv_reservedSMEM_offset_0_alias,@"STO_CUDA_RESERVED_SHARED STV_DEFAULT"
__nv_reservedSMEM_offset_0_alias:
	.zero		0
	.zero		64


//--------------------- .nv.shared._Z10tiled_gemmPfS_S_iiiii --------------------------
	.section	.nv.shared._Z10tiled_gemmPfS_S_iiiii,"aw",@nobits
	.sectionflags	@""
	.align	16
	.zero		1024


//--------------------- .nv.shared._Z13matrixMultGPUPfS_S_iii --------------------------
	.section	.nv.shared._Z13matrixMultGPUPfS_S_iii,"aw",@nobits
	.sectionflags	@""
	.align	16
	.zero		1024


//--------------------- .nv.shared._Z22convertFloatToDataTypePfS_i --------------------------
	.section	.nv.shared._Z22convertFloatToDataTypePfS_i,"aw",@nobits
	.sectionflags	@""
	.align	16
	.zero		1024


//--------------------- .nv.shared._Z15convertFromHalfPfP6__halfi --------------------------
	.section	.nv.shared._Z15convertFromHalfPfP6__halfi,"aw",@nobits
	.sectionflags	@""
	.align	16
	.zero		1024


//--------------------- .nv.shared._Z13convertToHalfP6__halfPfi --------------------------
	.section	.nv.shared._Z13convertToHalfP6__halfPfi,"aw",@nobits
	.sectionflags	@""
	.align	16
	.zero		1024


//--------------------- .nv.constant0._Z9wmma_gemmP6__halfS0_Pfiii --------------------------
	.section	.nv.constant0._Z9wmma_gemmP6__halfS0_Pfiii,"a",@progbits
	.sectionflags	@""
	.align	4
.nv.constant0._Z9wmma_gemmP6__halfS0_Pfiii:
	.zero		932


//--------------------- .nv.constant0._Z10tiled_gemmPfS_S_iiiii --------------------------
	.section	.nv.constant0._Z10tiled_gemmPfS_S_iiiii,"a",@progbits
	.sectionflags	@""
	.align	4
.nv.constant0._Z10tiled_gemmPfS_S_iiiii:
	.zero		940


//--------------------- .nv.constant0._Z13matrixMultGPUPfS_S_iii --------------------------
	.section	.nv.constant0._Z13matrixMultGPUPfS_S_iii,"a",@progbits
	.sectionflags	@""
	.align	4
.nv.constant0._Z13matrixMultGPUPfS_S_iii:
	.zero		932


//--------------------- .nv.constant0._Z22convertFloatToDataTypePfS_i --------------------------
	.section	.nv.constant0._Z22convertFloatToDataTypePfS_i,"a",@progbits
	.sectionflags	@""
	.align	4
.nv.constant0._Z22convertFloatToDataTypePfS_i:
	.zero		916


//--------------------- .nv.constant0._Z15convertFromHalfPfP6__halfi --------------------------
	.section	.nv.constant0._Z15convertFromHalfPfP6__halfi,"a",@progbits
	.sectionflags	@""
	.align	4
.nv.constant0._Z15convertFromHalfPfP6__halfi:
	.zero		916


//--------------------- .nv.constant0._Z13convertToHalfP6__halfPfi --------------------------
	.section	.nv.constant0._Z13convertToHalfP6__halfPfi,"a",@progbits
	.sectionflags	@""
	.align	4
.nv.constant0._Z13convertToHalfP6__halfPfi:
	.zero		916


//--------------------- SYMBOLS --------------------------

	.type		.nv.reservedSmem.offset0,@object
	.size		.nv.reservedSmem.offset0,0x4
	.type		.nv.reservedSmem.cap,@object
	.size		.nv.reservedSmem.cap,0x4
